//
// Generated by NVIDIA NVVM Compiler
//
// Compiler Build ID: CL-36424714
// Cuda compilation tools, release 13.0, V13.0.88
// Based on NVVM 20.0.0
//

.version 9.0
.target sm_100
.address_size 64

	// .globl	_Z14compute_seriesiiPd
.global .align 8 .b8 _ZZ9expm_cudaddE2tp[200];
.global .align 4 .u8 _ZZ9expm_cudaddE3tp1;

.visible .entry _Z14compute_seriesiiPd(
	.param .u32 _Z14compute_seriesiiPd_param_0,
	.param .u32 _Z14compute_seriesiiPd_param_1,
	.param .u64 .ptr .align 1 _Z14compute_seriesiiPd_param_2
)
{
	.reg .pred 	%p<44>;
	.reg .b16 	%rs<4>;
	.reg .b32 	%r<59>;
	.reg .b64 	%rd<33>;
	.reg .b64 	%fd<147>;

	ld.param.u32 	%r11, [_Z14compute_seriesiiPd_param_0];
	ld.param.u32 	%r12, [_Z14compute_seriesiiPd_param_1];
	ld.param.u64 	%rd1, [_Z14compute_seriesiiPd_param_2];
	mov.u32 	%r13, %ctaid.x;
	mov.u32 	%r14, %ntid.x;
	mov.u32 	%r15, %tid.x;
	mad.lo.s32 	%r1, %r13, %r14, %r15;
	setp.le.s32 	%p1, %r12, %r1;
	@%p1 bra 	$L__BB0_58;
	shl.b32 	%r16, %r1, 3;
	add.s32 	%r2, %r16, %r11;
	cvt.rn.f64.s32 	%fd1, %r2;
	sub.s32 	%r17, %r12, %r1;
	cvt.rn.f64.s32 	%fd124, %r17;
	ld.global.u8 	%rs1, [_ZZ9expm_cudaddE3tp1];
	and.b16  	%rs2, %rs1, 1;
	setp.eq.b16 	%p2, %rs2, 1;
	@%p2 bra 	$L__BB0_3;
	mov.b16 	%rs3, 1;
	st.global.u8 	[_ZZ9expm_cudaddE3tp1], %rs3;
	mov.b64 	%rd2, 4607182418800017408;
	st.global.u64 	[_ZZ9expm_cudaddE2tp], %rd2;
	mov.b64 	%rd3, 4611686018427387904;
	st.global.u64 	[_ZZ9expm_cudaddE2tp+8], %rd3;
	mov.b64 	%rd4, 4616189618054758400;
	st.global.u64 	[_ZZ9expm_cudaddE2tp+16], %rd4;
	mov.b64 	%rd5, 4620693217682128896;
	st.global.u64 	[_ZZ9expm_cudaddE2tp+24], %rd5;
	mov.b64 	%rd6, 4625196817309499392;
	st.global.u64 	[_ZZ9expm_cudaddE2tp+32], %rd6;
	mov.b64 	%rd7, 4629700416936869888;
	st.global.u64 	[_ZZ9expm_cudaddE2tp+40], %rd7;
	mov.b64 	%rd8, 4634204016564240384;
	st.global.u64 	[_ZZ9expm_cudaddE2tp+48], %rd8;
	mov.b64 	%rd9, 4638707616191610880;
	st.global.u64 	[_ZZ9expm_cudaddE2tp+56], %rd9;
	mov.b64 	%rd10, 4643211215818981376;
	st.global.u64 	[_ZZ9expm_cudaddE2tp+64], %rd10;
	mov.b64 	%rd11, 4647714815446351872;
	st.global.u64 	[_ZZ9expm_cudaddE2tp+72], %rd11;
	mov.b64 	%rd12, 4652218415073722368;
	st.global.u64 	[_ZZ9expm_cudaddE2tp+80], %rd12;
	mov.b64 	%rd13, 4656722014701092864;
	st.global.u64 	[_ZZ9expm_cudaddE2tp+88], %rd13;
	mov.b64 	%rd14, 4661225614328463360;
	st.global.u64 	[_ZZ9expm_cudaddE2tp+96], %rd14;
	mov.b64 	%rd15, 4665729213955833856;
	st.global.u64 	[_ZZ9expm_cudaddE2tp+104], %rd15;
	mov.b64 	%rd16, 4670232813583204352;
	st.global.u64 	[_ZZ9expm_cudaddE2tp+112], %rd16;
	mov.b64 	%rd17, 4674736413210574848;
	st.global.u64 	[_ZZ9expm_cudaddE2tp+120], %rd17;
	mov.b64 	%rd18, 4679240012837945344;
	st.global.u64 	[_ZZ9expm_cudaddE2tp+128], %rd18;
	mov.b64 	%rd19, 4683743612465315840;
	st.global.u64 	[_ZZ9expm_cudaddE2tp+136], %rd19;
	mov.b64 	%rd20, 4688247212092686336;
	st.global.u64 	[_ZZ9expm_cudaddE2tp+144], %rd20;
	mov.b64 	%rd21, 4692750811720056832;
	st.global.u64 	[_ZZ9expm_cudaddE2tp+152], %rd21;
	mov.b64 	%rd22, 4697254411347427328;
	st.global.u64 	[_ZZ9expm_cudaddE2tp+160], %rd22;
	mov.b64 	%rd23, 4701758010974797824;
	st.global.u64 	[_ZZ9expm_cudaddE2tp+168], %rd23;
	mov.b64 	%rd24, 4706261610602168320;
	st.global.u64 	[_ZZ9expm_cudaddE2tp+176], %rd24;
	mov.b64 	%rd25, 4710765210229538816;
	st.global.u64 	[_ZZ9expm_cudaddE2tp+184], %rd25;
	mov.b64 	%rd26, 4715268809856909312;
	st.global.u64 	[_ZZ9expm_cudaddE2tp+192], %rd26;
$L__BB0_3:
	setp.eq.s32 	%p3, %r2, 1;
	mov.f64 	%fd125, 0d0000000000000000;
	@%p3 bra 	$L__BB0_57;
	ld.global.f64 	%fd3, [_ZZ9expm_cudaddE2tp];
	setp.gt.f64 	%p4, %fd3, %fd124;
	mov.b32 	%r56, 0;
	@%p4 bra 	$L__BB0_30;
	ld.global.f64 	%fd52, [_ZZ9expm_cudaddE2tp+8];
	setp.gt.f64 	%p5, %fd52, %fd124;
	mov.b32 	%r56, 1;
	@%p5 bra 	$L__BB0_30;
	ld.global.f64 	%fd53, [_ZZ9expm_cudaddE2tp+16];
	setp.gt.f64 	%p6, %fd53, %fd124;
	mov.b32 	%r56, 2;
	@%p6 bra 	$L__BB0_30;
	ld.global.f64 	%fd54, [_ZZ9expm_cudaddE2tp+24];
	setp.gt.f64 	%p7, %fd54, %fd124;
	mov.b32 	%r56, 3;
	@%p7 bra 	$L__BB0_30;
	ld.global.f64 	%fd55, [_ZZ9expm_cudaddE2tp+32];
	setp.gt.f64 	%p8, %fd55, %fd124;
	mov.b32 	%r56, 4;
	@%p8 bra 	$L__BB0_30;
	ld.global.f64 	%fd56, [_ZZ9expm_cudaddE2tp+40];
	setp.gt.f64 	%p9, %fd56, %fd124;
	mov.b32 	%r56, 5;
	@%p9 bra 	$L__BB0_30;
	ld.global.f64 	%fd57, [_ZZ9expm_cudaddE2tp+48];
	setp.gt.f64 	%p10, %fd57, %fd124;
	mov.b32 	%r56, 6;
	@%p10 bra 	$L__BB0_30;
	ld.global.f64 	%fd58, [_ZZ9expm_cudaddE2tp+56];
	setp.gt.f64 	%p11, %fd58, %fd124;
	mov.b32 	%r56, 7;
	@%p11 bra 	$L__BB0_30;
	ld.global.f64 	%fd59, [_ZZ9expm_cudaddE2tp+64];
	setp.gt.f64 	%p12, %fd59, %fd124;
	mov.b32 	%r56, 8;
	@%p12 bra 	$L__BB0_30;
	ld.global.f64 	%fd60, [_ZZ9expm_cudaddE2tp+72];
	setp.gt.f64 	%p13, %fd60, %fd124;
	mov.b32 	%r56, 9;
	@%p13 bra 	$L__BB0_30;
	ld.global.f64 	%fd61, [_ZZ9expm_cudaddE2tp+80];
	setp.gt.f64 	%p14, %fd61, %fd124;
	mov.b32 	%r56, 10;
	@%p14 bra 	$L__BB0_30;
	ld.global.f64 	%fd62, [_ZZ9expm_cudaddE2tp+88];
	setp.gt.f64 	%p15, %fd62, %fd124;
	mov.b32 	%r56, 11;
	@%p15 bra 	$L__BB0_30;
	ld.global.f64 	%fd63, [_ZZ9expm_cudaddE2tp+96];
	setp.gt.f64 	%p16, %fd63, %fd124;
	mov.b32 	%r56, 12;
	@%p16 bra 	$L__BB0_30;
	ld.global.f64 	%fd64, [_ZZ9expm_cudaddE2tp+104];
	setp.gt.f64 	%p17, %fd64, %fd124;
	mov.b32 	%r56, 13;
	@%p17 bra 	$L__BB0_30;
	ld.global.f64 	%fd65, [_ZZ9expm_cudaddE2tp+112];
	setp.gt.f64 	%p18, %fd65, %fd124;
	mov.b32 	%r56, 14;
	@%p18 bra 	$L__BB0_30;
	ld.global.f64 	%fd66, [_ZZ9expm_cudaddE2tp+120];
	setp.gt.f64 	%p19, %fd66, %fd124;
	mov.b32 	%r56, 15;
	@%p19 bra 	$L__BB0_30;
	ld.global.f64 	%fd67, [_ZZ9expm_cudaddE2tp+128];
	setp.gt.f64 	%p20, %fd67, %fd124;
	mov.b32 	%r56, 16;
	@%p20 bra 	$L__BB0_30;
	ld.global.f64 	%fd68, [_ZZ9expm_cudaddE2tp+136];
	setp.gt.f64 	%p21, %fd68, %fd124;
	mov.b32 	%r56, 17;
	@%p21 bra 	$L__BB0_30;
	ld.global.f64 	%fd69, [_ZZ9expm_cudaddE2tp+144];
	setp.gt.f64 	%p22, %fd69, %fd124;
	mov.b32 	%r56, 18;
	@%p22 bra 	$L__BB0_30;
	ld.global.f64 	%fd70, [_ZZ9expm_cudaddE2tp+152];
	setp.gt.f64 	%p23, %fd70, %fd124;
	mov.b32 	%r56, 19;
	@%p23 bra 	$L__BB0_30;
	ld.global.f64 	%fd71, [_ZZ9expm_cudaddE2tp+160];
	setp.gt.f64 	%p24, %fd71, %fd124;
	mov.b32 	%r56, 20;
	@%p24 bra 	$L__BB0_30;
	ld.global.f64 	%fd72, [_ZZ9expm_cudaddE2tp+168];
	setp.gt.f64 	%p25, %fd72, %fd124;
	mov.b32 	%r56, 21;
	@%p25 bra 	$L__BB0_30;
	ld.global.f64 	%fd73, [_ZZ9expm_cudaddE2tp+176];
	setp.gt.f64 	%p26, %fd73, %fd124;
	mov.b32 	%r56, 22;
	@%p26 bra 	$L__BB0_30;
	ld.global.f64 	%fd74, [_ZZ9expm_cudaddE2tp+184];
	setp.gt.f64 	%p27, %fd74, %fd124;
	mov.b32 	%r56, 23;
	@%p27 bra 	$L__BB0_30;
	ld.global.f64 	%fd75, [_ZZ9expm_cudaddE2tp+192];
	setp.gt.f64 	%p28, %fd75, %fd124;
	mov.b32 	%r56, 24;
	@%p28 bra 	$L__BB0_30;
	mov.b32 	%r56, 25;
$L__BB0_30:
	setp.gt.f64 	%p29, %fd3, %fd124;
	mov.f64 	%fd125, 0d3FF0000000000000;
	@%p29 bra 	$L__BB0_57;
	add.s32 	%r44, %r56, -1;
	mul.wide.u32 	%rd27, %r56, 8;
	mov.u64 	%rd28, _ZZ9expm_cudaddE2tp;
	add.s64 	%rd29, %rd28, %rd27;
	ld.global.f64 	%fd138, [%rd29+-8];
	and.b32  	%r4, %r56, 3;
	setp.lt.u32 	%p30, %r44, 3;
	mov.f64 	%fd125, 0d3FF0000000000000;
	@%p30 bra 	$L__BB0_50;
	and.b32  	%r45, %r56, 28;
	neg.s32 	%r57, %r45;
	mov.f64 	%fd125, 0d3FF0000000000000;
$L__BB0_33:
	setp.ltu.f64 	%p31, %fd124, %fd138;
	@%p31 bra 	$L__BB0_35;
	mul.f64 	%fd80, %fd125, 0d4030000000000000;
	div.rn.f64 	%fd81, %fd80, %fd1;
	cvt.rzi.s32.f64 	%r46, %fd81;
	cvt.rn.f64.s32 	%fd82, %r46;
	mul.f64 	%fd83, %fd1, %fd82;
	sub.f64 	%fd125, %fd80, %fd83;
	sub.f64 	%fd124, %fd124, %fd138;
$L__BB0_35:
	mul.f64 	%fd12, %fd138, 0d3FE0000000000000;
	setp.ltu.f64 	%p32, %fd12, 0d3FF0000000000000;
	@%p32 bra 	$L__BB0_37;
	mul.f64 	%fd84, %fd125, %fd125;
	div.rn.f64 	%fd85, %fd84, %fd1;
	cvt.rzi.s32.f64 	%r47, %fd85;
	cvt.rn.f64.s32 	%fd86, %r47;
	mul.f64 	%fd87, %fd1, %fd86;
	sub.f64 	%fd125, %fd84, %fd87;
$L__BB0_37:
	setp.ltu.f64 	%p33, %fd124, %fd12;
	@%p33 bra 	$L__BB0_39;
	mul.f64 	%fd88, %fd125, 0d4030000000000000;
	div.rn.f64 	%fd89, %fd88, %fd1;
	cvt.rzi.s32.f64 	%r48, %fd89;
	cvt.rn.f64.s32 	%fd90, %r48;
	mul.f64 	%fd91, %fd1, %fd90;
	sub.f64 	%fd125, %fd88, %fd91;
	sub.f64 	%fd124, %fd124, %fd12;
$L__BB0_39:
	mul.f64 	%fd19, %fd12, 0d3FE0000000000000;
	setp.ltu.f64 	%p34, %fd19, 0d3FF0000000000000;
	@%p34 bra 	$L__BB0_41;
	mul.f64 	%fd92, %fd125, %fd125;
	div.rn.f64 	%fd93, %fd92, %fd1;
	cvt.rzi.s32.f64 	%r49, %fd93;
	cvt.rn.f64.s32 	%fd94, %r49;
	mul.f64 	%fd95, %fd1, %fd94;
	sub.f64 	%fd125, %fd92, %fd95;
$L__BB0_41:
	setp.ltu.f64 	%p35, %fd124, %fd19;
	@%p35 bra 	$L__BB0_43;
	mul.f64 	%fd96, %fd125, 0d4030000000000000;
	div.rn.f64 	%fd97, %fd96, %fd1;
	cvt.rzi.s32.f64 	%r50, %fd97;
	cvt.rn.f64.s32 	%fd98, %r50;
	mul.f64 	%fd99, %fd1, %fd98;
	sub.f64 	%fd125, %fd96, %fd99;
	sub.f64 	%fd124, %fd124, %fd19;
$L__BB0_43:
	mul.f64 	%fd26, %fd19, 0d3FE0000000000000;
	setp.ltu.f64 	%p36, %fd26, 0d3FF0000000000000;
	@%p36 bra 	$L__BB0_45;
	mul.f64 	%fd100, %fd125, %fd125;
	div.rn.f64 	%fd101, %fd100, %fd1;
	cvt.rzi.s32.f64 	%r51, %fd101;
	cvt.rn.f64.s32 	%fd102, %r51;
	mul.f64 	%fd103, %fd1, %fd102;
	sub.f64 	%fd125, %fd100, %fd103;
$L__BB0_45:
	setp.ltu.f64 	%p37, %fd124, %fd26;
	@%p37 bra 	$L__BB0_47;
	mul.f64 	%fd104, %fd125, 0d4030000000000000;
	div.rn.f64 	%fd105, %fd104, %fd1;
	cvt.rzi.s32.f64 	%r52, %fd105;
	cvt.rn.f64.s32 	%fd106, %r52;
	mul.f64 	%fd107, %fd1, %fd106;
	sub.f64 	%fd125, %fd104, %fd107;
	sub.f64 	%fd124, %fd124, %fd26;
$L__BB0_47:
	mul.f64 	%fd138, %fd26, 0d3FE0000000000000;
	setp.ltu.f64 	%p38, %fd138, 0d3FF0000000000000;
	@%p38 bra 	$L__BB0_49;
	mul.f64 	%fd108, %fd125, %fd125;
	div.rn.f64 	%fd109, %fd108, %fd1;
	cvt.rzi.s32.f64 	%r53, %fd109;
	cvt.rn.f64.s32 	%fd110, %r53;
	mul.f64 	%fd111, %fd1, %fd110;
	sub.f64 	%fd125, %fd108, %fd111;
$L__BB0_49:
	add.s32 	%r57, %r57, 4;
	setp.ne.s32 	%p39, %r57, 0;
	@%p39 bra 	$L__BB0_33;
$L__BB0_50:
	setp.eq.s32 	%p40, %r4, 0;
	@%p40 bra 	$L__BB0_57;
	neg.s32 	%r58, %r4;
$L__BB0_52:
	.pragma "nounroll";
	setp.ltu.f64 	%p41, %fd124, %fd138;
	@%p41 bra 	$L__BB0_54;
	mul.f64 	%fd112, %fd125, 0d4030000000000000;
	div.rn.f64 	%fd113, %fd112, %fd1;
	cvt.rzi.s32.f64 	%r54, %fd113;
	cvt.rn.f64.s32 	%fd114, %r54;
	mul.f64 	%fd115, %fd1, %fd114;
	sub.f64 	%fd125, %fd112, %fd115;
	sub.f64 	%fd124, %fd124, %fd138;
$L__BB0_54:
	mul.f64 	%fd138, %fd138, 0d3FE0000000000000;
	setp.ltu.f64 	%p42, %fd138, 0d3FF0000000000000;
	@%p42 bra 	$L__BB0_56;
	mul.f64 	%fd116, %fd125, %fd125;
	div.rn.f64 	%fd117, %fd116, %fd1;
	cvt.rzi.s32.f64 	%r55, %fd117;
	cvt.rn.f64.s32 	%fd118, %r55;
	mul.f64 	%fd119, %fd1, %fd118;
	sub.f64 	%fd125, %fd116, %fd119;
$L__BB0_56:
	add.s32 	%r58, %r58, 1;
	setp.ne.s32 	%p43, %r58, 0;
	@%p43 bra 	$L__BB0_52;
$L__BB0_57:
	div.rn.f64 	%fd120, %fd125, %fd1;
	cvta.to.global.u64 	%rd30, %rd1;
	mul.wide.s32 	%rd31, %r1, 8;
	add.s64 	%rd32, %rd30, %rd31;
	st.global.f64 	[%rd32], %fd120;
$L__BB0_58:
	ret;

}


// ===== COMPILED SASS (sm_100) =====

	.target	sm_100

	.elftype	@"ET_EXEC"


//--------------------- .note.nv.tkinfo           --------------------------
	.section	.note.nv.tkinfo,"",@"SHT_NOTE"
	.sectionflags	@"SHF_NOTE_NV_TKINFO"
	.tkinfo
        /*0018*/ 	.word	0x00000002
        /*0030*/ 	.string	""
        /*0030*/ 	.string	"ptxas"
        /*0030*/ 	.string	"Cuda compilation tools, release 13.0, V13.0.88"
        /*0030*/ 	.string	"Build cuda_13.0.r13.0/compiler.36424714_0"
        /*0030*/ 	.string	"-arch sm_100 -m 64 "



//--------------------- .note.nv.cuinfo           --------------------------
	.section	.note.nv.cuinfo,"",@"SHT_NOTE"
	.sectionflags	@"SHF_NOTE_NV_CUINFO"
        /*0018*/ 	.short	0x0002
        /*001a*/ 	.short	0x0064
        /*001c*/ 	.short	0x0082
	.zero		2


//--------------------- .nv.info                  --------------------------
	.section	.nv.info,"",@"SHT_CUDA_INFO"
	.align	4


	//----- nvinfo : EIATTR_REGCOUNT
	.align		4
        /*0000*/ 	.byte	0x04, 0x2f
        /*0002*/ 	.short	(.L_3 - .L_2)
	.align		4
.L_2:
        /*0004*/ 	.word	index@(_Z14compute_seriesiiPd)
        /*0008*/ 	.word	0x00000020


	//----- nvinfo : EIATTR_FRAME_SIZE
	.align		4
.L_3:
        /*000c*/ 	.byte	0x04, 0x11
        /*000e*/ 	.short	(.L_5 - .L_4)
	.align		4
.L_4:
        /*0010*/ 	.word	index@($__internal_0_$__cuda_sm20_div_rn_f64_full)
        /*0014*/ 	.word	0x00000000


	//----- nvinfo : EIATTR_FRAME_SIZE
	.align		4
.L_5:
        /*0018*/ 	.byte	0x04, 0x11
        /*001a*/ 	.short	(.L_7 - .L_6)
	.align		4
.L_6:
        /*001c*/ 	.word	index@(_Z14compute_seriesiiPd)
        /*0020*/ 	.word	0x00000000


	//----- nvinfo : EIATTR_MIN_STACK_SIZE
	.align		4
.L_7:
        /*0024*/ 	.byte	0x04, 0x12
        /*0026*/ 	.short	(.L_9 - .L_8)
	.align		4
.L_8:
        /*0028*/ 	.word	index@(_Z14compute_seriesiiPd)
        /*002c*/ 	.word	0x00000000
.L_9:


//--------------------- .nv.compat                --------------------------
	.section	.nv.compat,"",@"SHT_CUDA_COMPAT_INFO"
	.align	4
        /*0000*/ 	.byte	0x02, 0x09, 0x00, 0x00, 0x02, 0x02, 0x01, 0x00, 0x02, 0x05, 0x05, 0x00, 0x03, 0x07, 0x01, 0x01
        /*0010*/ 	.byte	0x02, 0x03, 0x00, 0x00, 0x02, 0x06, 0x01, 0x00, 0x04, 0x0b, 0x08, 0x00, 0x01, 0x00, 0x00, 0x00
        /*0020*/ 	.byte	0x00, 0x00, 0x00, 0x00


//--------------------- .nv.info._Z14compute_seriesiiPd --------------------------
	.section	.nv.info._Z14compute_seriesiiPd,"",@"SHT_CUDA_INFO"
	.sectionflags	@""
	.align	4


	//----- nvinfo : EIATTR_CUDA_API_VERSION
	.align		4
        /*0000*/ 	.byte	0x04, 0x37
        /*0002*/ 	.short	(.L_11 - .L_10)
.L_10:
        /*0004*/ 	.word	0x00000082


	//----- nvinfo : EIATTR_KPARAM_INFO
	.align		4
.L_11:
        /*0008*/ 	.byte	0x04, 0x17
        /*000a*/ 	.short	(.L_13 - .L_12)
.L_12:
        /*000c*/ 	.word	0x00000000
        /*0010*/ 	.short	0x0002
        /*0012*/ 	.short	0x0008
        /*0014*/ 	.byte	0x00, 0xf5, 0x21, 0x00


	//----- nvinfo : EIATTR_KPARAM_INFO
	.align		4
.L_13:
        /*0018*/ 	.byte	0x04, 0x17
        /*001a*/ 	.short	(.L_15 - .L_14)
.L_14:
        /*001c*/ 	.word	0x00000000
        /*0020*/ 	.short	0x0001
        /*0022*/ 	.short	0x0004
        /*0024*/ 	.byte	0x00, 0xf0, 0x11, 0x00


	//----- nvinfo : EIATTR_KPARAM_INFO
	.align		4
.L_15:
        /*0028*/ 	.byte	0x04, 0x17
        /*002a*/ 	.short	(.L_17 - .L_16)
.L_16:
        /*002c*/ 	.word	0x00000000
        /*0030*/ 	.short	0x0000
        /*0032*/ 	.short	0x0000
        /*0034*/ 	.byte	0x00, 0xf0, 0x11, 0x00


	//----- nvinfo : EIATTR_SPARSE_MMA_MASK
	.align		4
.L_17:
        /*0038*/ 	.byte	0x03, 0x50
        /*003a*/ 	.short	0x0000


	//----- nvinfo : EIATTR_MAXREG_COUNT
	.align		4
        /*003c*/ 	.byte	0x03, 0x1b
        /*003e*/ 	.short	0x00ff


	//----- nvinfo : EIATTR_MERCURY_ISA_VERSION
	.align		4
        /*0040*/ 	.byte	0x03, 0x5f
        /*0042*/ 	.short	0x0101


	//----- nvinfo : EIATTR_VRC_CTA_INIT_COUNT
	.align		4
        /*0044*/ 	.byte	0x02, 0x4a
	.zero		1
	.zero		1


	//----- nvinfo : EIATTR_EXIT_INSTR_OFFSETS
	.align		4
        /*0048*/ 	.byte	0x04, 0x1c
        /*004a*/ 	.short	(.L_19 - .L_18)


	//   ....[0]....
.L_18:
        /*004c*/ 	.word	0x00000070


	//   ....[1]....
        /*0050*/ 	.word	0x00002330


	//----- nvinfo : EIATTR_CRS_STACK_SIZE
	.align		4
.L_19:
        /*0054*/ 	.byte	0x04, 0x1e
        /*0056*/ 	.short	(.L_21 - .L_20)
.L_20:
        /*0058*/ 	.word	0x00000000


	//----- nvinfo : EIATTR_CBANK_PARAM_SIZE
	.align		4
.L_21:
        /*005c*/ 	.byte	0x03, 0x19
        /*005e*/ 	.short	0x0010


	//----- nvinfo : EIATTR_PARAM_CBANK
	.align		4
        /*0060*/ 	.byte	0x04, 0x0a
        /*0062*/ 	.short	(.L_23 - .L_22)
	.align		4
.L_22:
        /*0064*/ 	.word	index@(.nv.constant0._Z14compute_seriesiiPd)
        /*0068*/ 	.short	0x0380
        /*006a*/ 	.short	0x0010


	//----- nvinfo : EIATTR_SW_WAR
	.align		4
.L_23:
        /*006c*/ 	.byte	0x04, 0x36
        /*006e*/ 	.short	(.L_25 - .L_24)
.L_24:
        /*0070*/ 	.word	0x00000008
.L_25:


//--------------------- .nv.callgraph             --------------------------
	.section	.nv.callgraph,"",@"SHT_CUDA_CALLGRAPH"
	.align	4
	.sectionentsize	8
	.align		4
        /*0000*/ 	.word	0x00000000
	.align		4
        /*0004*/ 	.word	0xffffffff
	.align		4
        /*0008*/ 	.word	0x00000000
	.align		4
        /*000c*/ 	.word	0xfffffffe
	.align		4
        /*0010*/ 	.word	0x00000000
	.align		4
        /*0014*/ 	.word	0xfffffffd
	.align		4
        /*0018*/ 	.word	0x00000000
	.align		4
        /*001c*/ 	.word	0xfffffffc


//--------------------- .nv.constant4             --------------------------
	.section	.nv.constant4,"a",@progbits
	.align	8
	.align		8
.nv.constant4:
        /*0000*/ 	.dword	_ZZ9expm_cudaddE2tp
	.align		8
        /*0008*/ 	.dword	_ZZ9expm_cudaddE3tp1


//--------------------- .text._Z14compute_seriesiiPd --------------------------
	.section	.text._Z14compute_seriesiiPd,"ax",@progbits
	.align	128
        .global         _Z14compute_seriesiiPd
        .type           _Z14compute_seriesiiPd,@function
        .size           _Z14compute_seriesiiPd,(.L_x_57 - _Z14compute_seriesiiPd)
        .other          _Z14compute_seriesiiPd,@"STO_CUDA_ENTRY STV_DEFAULT"
_Z14compute_seriesiiPd:
.text._Z14compute_seriesiiPd:
[----:B------:R-:W-:Y:S01]  /*0000*/  LDC R1, c[0x0][0x37c] ;  /* 0x0000df00ff017b82 */ /* 0x000fe20000000800 */
[----:B------:R-:W0:Y:S07]  /*0010*/  S2R R3, SR_TID.X ;  /* 0x0000000000037919 */ /* 0x000e2e0000002100 */
[----:B------:R-:W0:Y:S01]  /*0020*/  S2UR UR4, SR_CTAID.X ;  /* 0x00000000000479c3 */ /* 0x000e220000002500 */
[----:B------:R-:W1:Y:S07]  /*0030*/  LDCU UR6, c[0x0][0x384] ;  /* 0x00007080ff0677ac */ /* 0x000e6e0008000800 */
[----:B------:R-:W0:Y:S02]  /*0040*/  LDC R2, c[0x0][0x360] ;  /* 0x0000d800ff027b82 */ /* 0x000e240000000800 */
[----:B0-----:R-:W-:-:S05]  /*0050*/  IMAD R2, R2, UR4, R3 ;  /* 0x0000000402027c24 */ /* 0x001fca000f8e0203 */
[----:B-1----:R-:W-:-:S13]  /*0060*/  ISETP.GE.AND P0, PT, R2, UR6, PT ;  /* 0x0000000602007c0c */ /* 0x002fda000bf06270 */
[----:B------:R-:W-:Y:S05]  /*0070*/  @P0 EXIT ;  /* 0x000000000000094d */ /* 0x000fea0003800000 */
[----:B------:R-:W0:Y:S01]  /*0080*/  LDC.64 R6, c[0x4][0x8] ;  /* 0x01000200ff067b82 */ /* 0x000e220000000a00 */
[----:B------:R-:W0:Y:S01]  /*0090*/  LDCU.64 UR4, c[0x0][0x358] ;  /* 0x00006b00ff0477ac */ /* 0x000e220008000a00 */
[----:B------:R-:W1:Y:S01]  /*00a0*/  LDCU UR7, c[0x0][0x380] ;  /* 0x00007000ff0777ac */ /* 0x000e620008000800 */
[----:B0-----:R-:W2:Y:S01]  /*00b0*/  LDG.E.U8 R3, desc[UR4][R6.64] ;  /* 0x0000000406037981 */ /* 0x001ea2000c1e1100 */
[C---:B------:R-:W-:Y:S02]  /*00c0*/  IADD3 R12, PT, PT, -R2.reuse, UR6, RZ ;  /* 0x00000006020c7c10 */ /* 0x040fe4000fffe1ff */
[----:B-1----:R-:W-:-:S04]  /*00d0*/  LEA R0, R2, UR7, 0x3 ;  /* 0x0000000702007c11 */ /* 0x002fc8000f8e18ff */
[----:B------:R-:W0:Y:S01]  /*00e0*/  I2F.F64 R12, R12 ;  /* 0x0000000c000c7312 */ /* 0x000e220000201c00 */
[----:B------:R-:W-:-:S07]  /*00f0*/  ISETP.NE.AND P1, PT, R0, 0x1, PT ;  /* 0x000000010000780c */ /* 0x000fce0003f25270 */
[----:B------:R1:W3:Y:S01]  /*0100*/  I2F.F64 R10, R0 ;  /* 0x00000000000a7312 */ /* 0x0002e20000201c00 */
[----:B--2---:R-:W-:-:S04]  /*0110*/  LOP3.LUT R3, R3, 0x1, RZ, 0xc0, !PT ;  /* 0x0000000103037812 */ /* 0x004fc800078ec0ff */
[----:B------:R-:W-:-:S13]  /*0120*/  ISETP.NE.U32.AND P0, PT, R3, 0x1, PT ;  /* 0x000000010300780c */ /* 0x000fda0003f05070 */
[----:B01-3--:R-:W-:Y:S05]  /*0130*/  @!P0 BRA `(.L_x_0) ;  /* 0x0000000000fc8947 */ /* 0x00bfea0003800000 */
[----:B------:R-:W0:Y:S01]  /*0140*/  LDC.64 R4, c[0x4][RZ] ;  /* 0x01000000ff047b82 */ /* 0x000e220000000a00 */
[----:B------:R-:W-:Y:S02]  /*0150*/  IMAD.MOV.U32 R3, RZ, RZ, 0x1 ;  /* 0x00000001ff037424 */ /* 0x000fe400078e00ff */
[----:B------:R-:W-:Y:S02]  /*0160*/  HFMA2 R14, -RZ, RZ, 0, 0 ;  /* 0x00000000ff0e7431 */ /* 0x000fe400000001ff */
[----:B------:R-:W-:Y:S01]  /*0170*/  IMAD.MOV.U32 R20, RZ, RZ, 0x0 ;  /* 0x00000000ff147424 */ /* 0x000fe200078e00ff */
[----:B------:R-:W-:Y:S01]  /*0180*/  MOV R18, 0x0 ;  /* 0x0000000000127802 */ /* 0x000fe20000000f00 */
[----:B------:R-:W-:Y:S01]  /*0190*/  IMAD.MOV.U32 R21, RZ, RZ, 0x40300000 ;  /* 0x40300000ff157424 */ /* 0x000fe200078e00ff */
[----:B------:R1:W-:Y:S01]  /*01a0*/  STG.E.U8 desc[UR4][R6.64], R3 ;  /* 0x0000000306007986 */ /* 0x0003e2000c101104 */
[----:B------:R-:W-:Y:S02]  /*01b0*/  IMAD.MOV.U32 R8, RZ, RZ, 0x0 ;  /* 0x00000000ff087424 */ /* 0x000fe400078e00ff */
[----:B------:R-:W-:-:S02]  /*01c0*/  HFMA2 R22, -RZ, RZ, 0, 0 ;  /* 0x00000000ff167431 */ /* 0x000fc400000001ff */
[----:B------:R-:W-:Y:S02]  /*01d0*/  IMAD.MOV.U32 R9, RZ, RZ, 0x3ff00000 ;  /* 0x3ff00000ff097424 */ /* 0x000fe400078e00ff */
[----:B------:R-:W-:Y:S02]  /*01e0*/  HFMA2 R28, -RZ, RZ, 0, 0 ;  /* 0x00000000ff1c7431 */ /* 0x000fe400000001ff */
[----:B------:R-:W-:Y:S01]  /*01f0*/  IMAD.MOV.U32 R15, RZ, RZ, 0x40000000 ;  /* 0x40000000ff0f7424 */ /* 0x000fe200078e00ff */
[----:B------:R-:W-:Y:S01]  /*0200*/  MOV R24, 0x0 ;  /* 0x0000000000187802 */ /* 0x000fe20000000f00 */
[----:B------:R-:W-:Y:S02]  /*0210*/  IMAD.MOV.U32 R16, RZ, RZ, 0x0 ;  /* 0x00000000ff107424 */ /* 0x000fe400078e00ff */
[----:B------:R-:W-:Y:S02]  /*0220*/  IMAD.MOV.U32 R17, RZ, RZ, 0x40100000 ;  /* 0x40100000ff117424 */ /* 0x000fe400078e00ff */
[----:B------:R-:W-:-:S02]  /*0230*/  IMAD.MOV.U32 R19, RZ, RZ, 0x40200000 ;  /* 0x40200000ff137424 */ /* 0x000fc400078e00ff */
[----:B------:R-:W-:Y:S02]  /*0240*/  IMAD.MOV.U32 R23, RZ, RZ, 0x40400000 ;  /* 0x40400000ff177424 */ /* 0x000fe400078e00ff */
[----:B-1----:R-:W-:Y:S02]  /*0250*/  IMAD.MOV.U32 R6, RZ, RZ, 0x0 ;  /* 0x00000000ff067424 */ /* 0x002fe400078e00ff */
[----:B------:R-:W-:Y:S01]  /*0260*/  IMAD.MOV.U32 R7, RZ, RZ, 0x40500000 ;  /* 0x40500000ff077424 */ /* 0x000fe200078e00ff */
[----:B0-----:R0:W-:Y:S01]  /*0270*/  STG.E.64 desc[UR4][R4.64+0x20], R20 ;  /* 0x0000201404007986 */ /* 0x0011e2000c101b04 */
[----:B------:R-:W-:Y:S02]  /*0280*/  IMAD.MOV.U32 R25, RZ, RZ, 0x40600000 ;  /* 0x40600000ff197424 */ /* 0x000fe400078e00ff */
[----:B------:R-:W-:Y:S01]  /*0290*/  IMAD.MOV.U32 R26, RZ, RZ, 0x0 ;  /* 0x00000000ff1a7424 */ /* 0x000fe200078e00ff */
[----:B------:R1:W-:Y:S01]  /*02a0*/  STG.E.64 desc[UR4][R4.64], R8 ;  /* 0x0000000804007986 */ /* 0x0003e2000c101b04 */
[----:B------:R-:W-:-:S02]  /*02b0*/  IMAD.MOV.U32 R27, RZ, RZ, 0x40700000 ;  /* 0x40700000ff1b7424 */ /* 0x000fc400078e00ff */
[----:B------:R-:W-:Y:S01]  /*02c0*/  IMAD.MOV.U32 R29, RZ, RZ, 0x40800000 ;  /* 0x40800000ff1d7424 */ /* 0x000fe200078e00ff */
[----:B------:R2:W-:Y:S04]  /*02d0*/  STG.E.64 desc[UR4][R4.64+0x8], R14 ;  /* 0x0000080e04007986 */ /* 0x0005e8000c101b04 */
[----:B------:R3:W-:Y:S01]  /*02e0*/  STG.E.64 desc[UR4][R4.64+0x10], R16 ;  /* 0x0000101004007986 */ /* 0x0007e2000c101b04 */
[----:B0-----:R-:W-:-:S03]  /*02f0*/  IMAD.MOV.U32 R21, RZ, RZ, 0x40d00000 ;  /* 0x40d00000ff157424 */ /* 0x001fc600078e00ff */
[----:B------:R0:W-:Y:S01]  /*0300*/  STG.E.64 desc[UR4][R4.64+0x18], R18 ;  /* 0x0000181204007986 */ /* 0x0001e2000c101b04 */
[----:B-1----:R-:W-:-:S03]  /*0310*/  IMAD.MOV.U32 R9, RZ, RZ, 0x40900000 ;  /* 0x40900000ff097424 */ /* 0x002fc600078e00ff */
[----:B------:R1:W-:Y:S01]  /*0320*/  STG.E.64 desc[UR4][R4.64+0x28], R22 ;  /* 0x0000281604007986 */ /* 0x0003e2000c101b04 */
[----:B--2---:R-:W-:-:S03]  /*0330*/  IMAD.MOV.U32 R15, RZ, RZ, 0x40a00000 ;  /* 0x40a00000ff0f7424 */ /* 0x004fc600078e00ff */
[----:B------:R2:W-:Y:S01]  /*0340*/  STG.E.64 desc[UR4][R4.64+0x70], R20 ;  /* 0x0000701404007986 */ /* 0x0005e2000c101b04 */
[----:B---3--:R-:W-:-:S03]  /*0350*/  MOV R17, 0x40b00000 ;  /* 0x40b0000000117802 */ /* 0x008fc60000000f00 */
[----:B------:R3:W-:Y:S01]  /*0360*/  STG.E.64 desc[UR4][R4.64+0x30], R6 ;  /* 0x0000300604007986 */ /* 0x0007e2000c101b04 */
[----:B0-----:R-:W-:-:S03]  /*0370*/  IMAD.MOV.U32 R19, RZ, RZ, 0x40c00000 ;  /* 0x40c00000ff137424 */ /* 0x001fc600078e00ff */
[----:B------:R0:W-:Y:S01]  /*0380*/  STG.E.64 desc[UR4][R4.64+0x38], R24 ;  /* 0x0000381804007986 */ /* 0x0001e2000c101b04 */
[----:B-1----:R-:W-:-:S03]  /*0390*/  HFMA2 R23, -RZ, RZ, 2.46875, 0 ;  /* 0x40f00000ff177431 */ /* 0x002fc600000001ff */
[----:B------:R1:W-:Y:S01]  /*03a0*/  STG.E.64 desc[UR4][R4.64+0x40], R26 ;  /* 0x0000401a04007986 */ /* 0x0003e2000c101b04 */
[----:B--2---:R-:W-:-:S03]  /*03b0*/  HFMA2 R21, -RZ, RZ, 2.71875, 0 ;  /* 0x41700000ff157431 */ /* 0x004fc600000001ff */
[----:B------:R2:W-:Y:S01]  /*03c0*/  STG.E.64 desc[UR4][R4.64+0x48], R28 ;  /* 0x0000481c04007986 */ /* 0x0005e2000c101b04 */
[----:B---3--:R-:W-:-:S03]  /*03d0*/  IMAD.MOV.U32 R7, RZ, RZ, 0x40e00000 ;  /* 0x40e00000ff077424 */ /* 0x008fc600078e00ff */
        /* <DEDUP_REMOVED lines=11> */
[----:B-1----:R-:W-:-:S03]  /*0490*/  IMAD.MOV.U32 R17, RZ, RZ, 0x41500000 ;  /* 0x41500000ff117424 */ /* 0x002fc600078e00ff */
[----:B------:R3:W-:Y:S01]  /*04a0*/  STG.E.64 desc[UR4][R4.64+0x88], R24 ;  /* 0x0000881804007986 */ /* 0x0007e2000c101b04 */
[----:B--2---:R-:W-:-:S03]  /*04b0*/  IMAD.MOV.U32 R19, RZ, RZ, 0x41600000 ;  /* 0x41600000ff137424 */ /* 0x004fc600078e00ff */
[----:B------:R3:W-:Y:S04]  /*04c0*/  STG.E.64 desc[UR4][R4.64+0x90], R26 ;  /* 0x0000901a04007986 */ /* 0x0007e8000c101b04 */
[----:B------:R3:W-:Y:S04]  /*04d0*/  STG.E.64 desc[UR4][R4.64+0x98], R28 ;  /* 0x0000981c04007986 */ /* 0x0007e8000c101b04 */
[----:B------:R3:W-:Y:S04]  /*04e0*/  STG.E.64 desc[UR4][R4.64+0xa0], R8 ;  /* 0x0000a00804007986 */ /* 0x0007e8000c101b04 */
[----:B------:R3:W-:Y:S04]  /*04f0*/  STG.E.64 desc[UR4][R4.64+0xa8], R14 ;  /* 0x0000a80e04007986 */ /* 0x0007e8000c101b04 */
[----:B------:R3:W-:Y:S04]  /*0500*/  STG.E.64 desc[UR4][R4.64+0xb0], R16 ;  /* 0x0000b01004007986 */ /* 0x0007e8000c101b04 */
[----:B------:R3:W-:Y:S04]  /*0510*/  STG.E.64 desc[UR4][R4.64+0xb8], R18 ;  /* 0x0000b81204007986 */ /* 0x0007e8000c101b04 */
[----:B------:R3:W-:Y:S02]  /*0520*/  STG.E.64 desc[UR4][R4.64+0xc0], R20 ;  /* 0x0000c01404007986 */ /* 0x0007e4000c101b04 */
.L_x_0:
[----:B------:R-:W-:Y:S01]  /*0530*/  BSSY.RECONVERGENT B0, `(.L_x_1) ;  /* 0x00001c5000007945 */ /* 0x000fe20003800200 */
[----:B---3--:R-:W-:-:S03]  /*0540*/  CS2R R14, SRZ ;  /* 0x00000000000e7805 */ /* 0x008fc6000001ff00 */
[----:B------:R-:W-:Y:S05]  /*0550*/  @!P1 BRA `(.L_x_2) ;  /* 0x0000001c00089947 */ /* 0x000fea0003800000 */
[----:B------:R-:W0:Y:S02]  /*0560*/  LDC.64 R4, c[0x4][RZ] ;  /* 0x01000000ff047b82 */ /* 0x000e240000000a00 */
[----:B0-----:R-:W2:Y:S01]  /*0570*/  LDG.E.64 R6, desc[UR4][R4.64] ;  /* 0x0000000404067981 */ /* 0x001ea2000c1e1b00 */
[----:B------:R-:W-:Y:S01]  /*0580*/  BSSY.RECONVERGENT B1, `(.L_x_3) ;  /* 0x0000064000017945 */ /* 0x000fe20003800200 */
[----:B--2---:R-:W-:Y:S01]  /*0590*/  DSETP.GT.AND P0, PT, R6, R12, PT ;  /* 0x0000000c0600722a */ /* 0x004fe20003f04000 */
[----:B------:R-:W-:-:S13]  /*05a0*/  IMAD.MOV.U32 R7, RZ, RZ, RZ ;  /* 0x000000ffff077224 */ /* 0x000fda00078e00ff */
[----:B------:R-:W-:Y:S05]  /*05b0*/  @P0 BRA `(.L_x_4) ;  /* 0x0000000400800947 */ /* 0x000fea0003800000 */
[----:B------:R-:W2:Y:S02]  /*05c0*/  LDG.E.64 R6, desc[UR4][R4.64+0x8] ;  /* 0x0000080404067981 */ /* 0x000ea4000c1e1b00 */
[----:B--2---:R-:W-:Y:S01]  /*05d0*/  DSETP.GT.AND P1, PT, R6, R12, PT ;  /* 0x0000000c0600722a */ /* 0x004fe20003f24000 */
[----:B------:R-:W-:-:S13]  /*05e0*/  IMAD.MOV.U32 R7, RZ, RZ, 0x1 ;  /* 0x00000001ff077424 */ /* 0x000fda00078e00ff */
[----:B------:R-:W-:Y:S05]  /*05f0*/  @P1 BRA `(.L_x_4) ;  /* 0x0000000400701947 */ /* 0x000fea0003800000 */
[----:B------:R-:W2:Y:S02]  /*0600*/  LDG.E.64 R6, desc[UR4][R4.64+0x10] ;  /* 0x0000100404067981 */ /* 0x000ea4000c1e1b00 */
[----:B--2---:R-:W-:Y:S01]  /*0610*/  DSETP.GT.AND P1, PT, R6, R12, PT ;  /* 0x0000000c0600722a */ /* 0x004fe20003f24000 */
[----:B------:R-:W-:-:S13]  /*0620*/  IMAD.MOV.U32 R7, RZ, RZ, 0x2 ;  /* 0x00000002ff077424 */ /* 0x000fda00078e00ff */
[----:B------:R-:W-:Y:S05]  /*0630*/  @P1 BRA `(.L_x_4) ;  /* 0x0000000400601947 */ /* 0x000fea0003800000 */
[----:B------:R-:W2:Y:S02]  /*0640*/  LDG.E.64 R6, desc[UR4][R4.64+0x18] ;  /* 0x0000180404067981 */ /* 0x000ea4000c1e1b00 */
[----:B--2---:R-:W-:Y:S01]  /*0650*/  DSETP.GT.AND P1, PT, R6, R12, PT ;  /* 0x0000000c0600722a */ /* 0x004fe20003f24000 */
[----:B------:R-:W-:-:S13]  /*0660*/  MOV R7, 0x3 ;  /* 0x0000000300077802 */ /* 0x000fda0000000f00 */
        /* <DEDUP_REMOVED lines=81> */
[----:B------:R-:W2:Y:S01]  /*0b80*/  LDG.E.64 R4, desc[UR4][R4.64+0xc0] ;  /* 0x0000c00404047981 */ /* 0x000ea2000c1e1b00 */
[----:B------:R-:W-:Y:S01]  /*0b90*/  IMAD.MOV.U32 R7, RZ, RZ, 0x18 ;  /* 0x00000018ff077424 */ /* 0x000fe200078e00ff */
[----:B--2---:R-:W-:-:S14]  /*0ba0*/  DSETP.GT.AND P1, PT, R4, R12, PT ;  /* 0x0000000c0400722a */ /* 0x004fdc0003f24000 */
[----:B------:R-:W-:-:S07]  /*0bb0*/  @!P1 IMAD.MOV.U32 R7, RZ, RZ, 0x19 ;  /* 0x00000019ff079424 */ /* 0x000fce00078e00ff */
.L_x_4:
[----:B------:R-:W-:Y:S05]  /*0bc0*/  BSYNC.RECONVERGENT B1 ;  /* 0x0000000000017941 */ /* 0x000fea0003800200 */
.L_x_3:
[----:B------:R-:W-:Y:S01]  /*0bd0*/  IMAD.MOV.U32 R14, RZ, RZ, 0x0 ;  /* 0x00000000ff0e7424 */ /* 0x000fe200078e00ff */
[----:B------:R-:W-:Y:S01]  /*0be0*/  MOV R15, 0x3ff00000 ;  /* 0x3ff00000000f7802 */ /* 0x000fe20000000f00 */
[----:B------:R-:W-:Y:S06]  /*0bf0*/  @P0 BRA `(.L_x_2) ;  /* 0x0000001400600947 */ /* 0x000fec0003800000 */
[----:B------:R-:W0:Y:S02]  /*0c00*/  LDC.64 R8, c[0x4][RZ] ;  /* 0x01000000ff087b82 */ /* 0x000e240000000a00 */
[----:B0-----:R-:W-:-:S06]  /*0c10*/  IMAD.WIDE.U32 R8, R7, 0x8, R8 ;  /* 0x0000000807087825 */ /* 0x001fcc00078e0008 */
[----:B------:R-:W5:Y:S01]  /*0c20*/  LDG.E.64 R8, desc[UR4][R8.64+-0x8] ;  /* 0xfffff80408087981 */ /* 0x000f62000c1e1b00 */
[C---:B------:R-:W-:Y:S01]  /*0c30*/  VIADD R0, R7.reuse, 0xffffffff ;  /* 0xffffffff07007836 */ /* 0x040fe20000000000 */
[----:B------:R-:W-:Y:S01]  /*0c40*/  BSSY.RECONVERGENT B1, `(.L_x_5) ;  /* 0x000010d000017945 */ /* 0x000fe20003800200 */
[----:B------:R-:W-:Y:S01]  /*0c50*/  LOP3.LUT R3, R7, 0x3, RZ, 0xc0, !PT ;  /* 0x0000000307037812 */ /* 0x000fe200078ec0ff */
[----:B------:R-:W-:Y:S02]  /*0c60*/  IMAD.MOV.U32 R14, RZ, RZ, 0x0 ;  /* 0x00000000ff0e7424 */ /* 0x000fe400078e00ff */
[----:B------:R-:W-:Y:S01]  /*0c70*/  ISETP.GE.U32.AND P0, PT, R0, 0x3, PT ;  /* 0x000000030000780c */ /* 0x000fe20003f06070 */
[----:B------:R-:W-:-:S12]  /*0c80*/  IMAD.MOV.U32 R15, RZ, RZ, 0x3ff00000 ;  /* 0x3ff00000ff0f7424 */ /* 0x000fd800078e00ff */
[----:B------:R-:W-:Y:S05]  /*0c90*/  @!P0 BRA `(.L_x_6) ;  /* 0x00000010001c8947 */ /* 0x000fea0003800000 */
[----:B------:R-:W-:Y:S01]  /*0ca0*/  LOP3.LUT R4, R7, 0x1c, RZ, 0xc0, !PT ;  /* 0x0000001c07047812 */ /* 0x000fe200078ec0ff */
[----:B------:R-:W-:Y:S02]  /*0cb0*/  HFMA2 R14, -RZ, RZ, 0, 0 ;  /* 0x00000000ff0e7431 */ /* 0x000fe400000001ff */
[----:B------:R-:W-:Y:S02]  /*0cc0*/  IMAD.MOV.U32 R15, RZ, RZ, 0x3ff00000 ;  /* 0x3ff00000ff0f7424 */ /* 0x000fe400078e00ff */
[----:B------:R-:W-:-:S07]  /*0cd0*/  IMAD.MOV R4, RZ, RZ, -R4 ;  /* 0x000000ffff047224 */ /* 0x000fce00078e0a04 */
.L_x_39:
[----:B-----5:R-:W-:Y:S01]  /*0ce0*/  DSETP.GE.AND P0, PT, R12, R8, PT ;  /* 0x000000080c00722a */ /* 0x020fe20003f06000 */
[----:B------:R-:W-:Y:S01]  /*0cf0*/  IADD3 R4, PT, PT, R4, 0x4, RZ ;  /* 0x0000000404047810 */ /* 0x000fe20007ffe0ff */
[----:B------:R-:W-:Y:S03]  /*0d00*/  BSSY.RECONVERGENT B3, `(.L_x_7) ;  /* 0x000001f000037945 */ /* 0x000fe60003800200 */
[----:B------:R-:W-:-:S09]  /*0d10*/  ISETP.NE.AND P1, PT, R4, RZ, PT ;  /* 0x000000ff0400720c */ /* 0x000fd20003f25270 */
[----:B------:R-:W-:Y:S05]  /*0d20*/  @!P0 BRA `(.L_x_8) ;  /* 0x0000000000708947 */ /* 0x000fea0003800000 */
[----:B------:R-:W0:Y:S01]  /*0d30*/  MUFU.RCP64H R7, R11 ;  /* 0x0000000b00077308 */ /* 0x000e220000001800 */
[----:B------:R-:W-:Y:S01]  /*0d40*/  IMAD.MOV.U32 R6, RZ, RZ, 0x1 ;  /* 0x00000001ff067424 */ /* 0x000fe200078e00ff */
[----:B------:R-:W-:Y:S01]  /*0d50*/  DMUL R20, R14, 16 ;  /* 0x403000000e147828 */ /* 0x000fe20000000000 */
[----:B------:R-:W-:Y:S09]  /*0d60*/  BSSY.RECONVERGENT B4, `(.L_x_9) ;  /* 0x0000014000047945 */ /* 0x000ff20003800200 */
[----:B------:R-:W-:Y:S01]  /*0d70*/  FSETP.GEU.AND P2, PT, |R21|, 6.5827683646048100446e-37, PT ;  /* 0x036000001500780b */ /* 0x000fe20003f4e200 */
[----:B0-----:R-:W-:-:S08]  /*0d80*/  DFMA R16, -R10, R6, 1 ;  /* 0x3ff000000a10742b */ /* 0x001fd00000000106 */
[----:B------:R-:W-:-:S08]  /*0d90*/  DFMA R16, R16, R16, R16 ;  /* 0x000000101010722b */ /* 0x000fd00000000010 */
[----:B------:R-:W-:-:S08]  /*0da0*/  DFMA R16, R6, R16, R6 ;  /* 0x000000100610722b */ /* 0x000fd00000000006 */
[----:B------:R-:W-:-:S08]  /*0db0*/  DFMA R6, -R10, R16, 1 ;  /* 0x3ff000000a06742b */ /* 0x000fd00000000110 */
[----:B------:R-:W-:-:S08]  /*0dc0*/  DFMA R6, R16, R6, R16 ;  /* 0x000000061006722b */ /* 0x000fd00000000010 */
[----:B------:R-:W-:-:S08]  /*0dd0*/  DMUL R14, R20, R6 ;  /* 0x00000006140e7228 */ /* 0x000fd00000000000 */
[----:B------:R-:W-:-:S08]  /*0de0*/  DFMA R16, -R10, R14, R20 ;  /* 0x0000000e0a10722b */ /* 0x000fd00000000114 */
[----:B------:R-:W-:-:S10]  /*0df0*/  DFMA R6, R6, R16, R14 ;  /* 0x000000100606722b */ /* 0x000fd4000000000e */
[----:B------:R-:W-:-:S05]  /*0e00*/  FFMA R0, RZ, R11, R7 ;  /* 0x0000000bff007223 */ /* 0x000fca0000000007 */
[----:B------:R-:W-:-:S13]  /*0e10*/  FSETP.GT.AND P0, PT, |R0|, 1.469367938527859385e-39, PT ;  /* 0x001000000000780b */ /* 0x000fda0003f04200 */
[----:B------:R-:W-:Y:S05]  /*0e20*/  @P0 BRA P2, `(.L_x_10) ;  /* 0x00000000001c0947 */ /* 0x000fea0001000000 */
[----:B------:R-:W-:Y:S01]  /*0e30*/  IMAD.MOV.U32 R6, RZ, RZ, R20 ;  /* 0x000000ffff067224 */ /* 0x000fe200078e0014 */
[----:B------:R-:W-:Y:S01]  /*0e40*/  MOV R5, R21 ;  /* 0x0000001500057202 */ /* 0x000fe20000000f00 */
[----:B------:R-:W-:Y:S01]  /*0e50*/  IMAD.MOV.U32 R18, RZ, RZ, R10 ;  /* 0x000000ffff127224 */ /* 0x000fe200078e000a */
[----:B------:R-:W-:Y:S01]  /*0e60*/  MOV R0, 0xe90 ;  /* 0x00000e9000007802 */ /* 0x000fe20000000f00 */
[----:B------:R-:W-:-:S07]  /*0e70*/  IMAD.MOV.U32 R19, RZ, RZ, R11 ;  /* 0x000000ffff137224 */ /* 0x000fce00078e000b */
[----:B------:R-:W-:Y:S05]  /*0e80*/  CALL.REL.NOINC `($__internal_0_$__cuda_sm20_div_rn_f64_full) ;  /* 0x00000014002c7944 */ /* 0x000fea0003c00000 */
[----:B------:R-:W-:-:S07]  /*0e90*/  MOV R7, R5 ;  /* 0x0000000500077202 */ /* 0x000fce0000000f00 */
.L_x_10:
[----:B------:R-:W-:Y:S05]  /*0ea0*/  BSYNC.RECONVERGENT B4 ;  /* 0x0000000000047941 */ /* 0x000fea0003800200 */
.L_x_9:
[----:B------:R-:W0:Y:S01]  /*0eb0*/  F2I.F64.TRUNC R6, R6 ;  /* 0x0000000600067311 */ /* 0x000e22000030d100 */
[----:B------:R-:W-:-:S07]  /*0ec0*/  DADD R12, R12, -R8 ;  /* 0x000000000c0c7229 */ /* 0x000fce0000000808 */
[----:B0-----:R-:W0:Y:S02]  /*0ed0*/  I2F.F64 R14, R6 ;  /* 0x00000006000e7312 */ /* 0x001e240000201c00 */
[----:B0-----:R-:W-:-:S11]  /*0ee0*/  DFMA R14, -R10, R14, R20 ;  /* 0x0000000e0a0e722b */ /* 0x001fd60000000114 */
.L_x_8:
[----:B------:R-:W-:Y:S05]  /*0ef0*/  BSYNC.RECONVERGENT B3 ;  /* 0x0000000000037941 */ /* 0x000fea0003800200 */
.L_x_7:
[----:B------:R-:W-:Y:S01]  /*0f00*/  DMUL R20, R8, 0.5 ;  /* 0x3fe0000008147828 */ /* 0x000fe20000000000 */
[----:B------:R-:W-:Y:S07]  /*0f10*/  BSSY.RECONVERGENT B3, `(.L_x_11) ;  /* 0x000001e000037945 */ /* 0x000fee0003800200 */
[----:B------:R-:W-:-:S14]  /*0f20*/  DSETP.GE.AND P0, PT, R20, 1, PT ;  /* 0x3ff000001400742a */ /* 0x000fdc0003f06000 */
[----:B------:R-:W-:Y:S05]  /*0f30*/  @!P0 BRA `(.L_x_12) ;  /* 0x00000000006c8947 */ /* 0x000fea0003800000 */
[----:B------:R-:W0:Y:S01]  /*0f40*/  MUFU.RCP64H R7, R11 ;  /* 0x0000000b00077308 */ /* 0x000e220000001800 */
[----:B------:R-:W-:Y:S01]  /*0f50*/  IMAD.MOV.U32 R6, RZ, RZ, 0x1 ;  /* 0x00000001ff067424 */ /* 0x000fe200078e00ff */
[----:B------:R-:W-:Y:S05]  /*0f60*/  BSSY.RECONVERGENT B4, `(.L_x_13) ;  /* 0x0000015000047945 */ /* 0x000fea0003800200 */
[----:B0-----:R-:W-:-:S08]  /*0f70*/  DFMA R8, -R10, R6, 1 ;  /* 0x3ff000000a08742b */ /* 0x001fd00000000106 */
[----:B------:R-:W-:-:S08]  /*0f80*/  DFMA R8, R8, R8, R8 ;  /* 0x000000080808722b */ /* 0x000fd00000000008 */
[----:B------:R-:W-:Y:S02]  /*0f90*/  DFMA R6, R6, R8, R6 ;  /* 0x000000080606722b */ /* 0x000fe40000000006 */
[----:B------:R-:W-:-:S06]  /*0fa0*/  DMUL R8, R14, R14 ;  /* 0x0000000e0e087228 */ /* 0x000fcc0000000000 */
[----:B------:R-:W-:-:S04]  /*0fb0*/  DFMA R16, -R10, R6, 1 ;  /* 0x3ff000000a10742b */ /* 0x000fc80000000106 */
[----:B------:R-:W-:-:S04]  /*0fc0*/  FSETP.GEU.AND P2, PT, |R9|, 6.5827683646048100446e-37, PT ;  /* 0x036000000900780b */ /* 0x000fc80003f4e200 */
        /* <DEDUP_REMOVED lines=14> */
.L_x_14:
[----:B------:R-:W-:Y:S05]  /*10b0*/  BSYNC.RECONVERGENT B4 ;  /* 0x0000000000047941 */ /* 0x000fea0003800200 */
.L_x_13:
[----:B------:R-:W0:Y:S08]  /*10c0*/  F2I.F64.TRUNC R6, R6 ;  /* 0x0000000600067311 */ /* 0x000e30000030d100 */
[----:B0-----:R-:W0:Y:S02]  /*10d0*/  I2F.F64 R14, R6 ;  /* 0x00000006000e7312 */ /* 0x001e240000201c00 */
[----:B0-----:R-:W-:-:S11]  /*10e0*/  DFMA R14, -R10, R14, R8 ;  /* 0x0000000e0a0e722b */ /* 0x001fd60000000108 */
.L_x_12:
[----:B------:R-:W-:Y:S05]  /*10f0*/  BSYNC.RECONVERGENT B3 ;  /* 0x0000000000037941 */ /* 0x000fea0003800200 */
.L_x_11:
[----:B------:R-:W-:Y:S01]  /*1100*/  DSETP.GE.AND P0, PT, R12, R20, PT ;  /* 0x000000140c00722a */ /* 0x000fe20003f06000 */
[----:B------:R-:W-:-:S13]  /*1110*/  BSSY.RECONVERGENT B3, `(.L_x_15) ;  /* 0x000001e000037945 */ /* 0x000fda0003800200 */
[----:B------:R-:W-:Y:S05]  /*1120*/  @!P0 BRA `(.L_x_16) ;  /* 0x0000000000708947 */ /* 0x000fea0003800000 */
[----:B------:R-:W0:Y:S01]  /*1130*/  MUFU.RCP64H R7, R11 ;  /* 0x0000000b00077308 */ /* 0x000e220000001800 */
[----:B------:R-:W-:Y:S01]  /*1140*/  IMAD.MOV.U32 R6, RZ, RZ, 0x1 ;  /* 0x00000001ff067424 */ /* 0x000fe200078e00ff */
[----:B------:R-:W-:Y:S05]  /*1150*/  BSSY.RECONVERGENT B4, `(.L_x_17) ;  /* 0x0000015000047945 */ /* 0x000fea0003800200 */
[----:B0-----:R-:W-:-:S08]  /*1160*/  DFMA R8, -R10, R6, 1 ;  /* 0x3ff000000a08742b */ /* 0x001fd00000000106 */
[----:B------:R-:W-:-:S08]  /*1170*/  DFMA R8, R8, R8, R8 ;  /* 0x000000080808722b */ /* 0x000fd00000000008 */
[----:B------:R-:W-:Y:S02]  /*1180*/  DFMA R6, R6, R8, R6 ;  /* 0x000000080606722b */ /* 0x000fe40000000006 */
[----:B------:R-:W-:-:S06]  /*1190*/  DMUL R8, R14, 16 ;  /* 0x403000000e087828 */ /* 0x000fcc0000000000 */
        /* <DEDUP_REMOVED lines=16> */
.L_x_18:
[----:B------:R-:W-:Y:S05]  /*12a0*/  BSYNC.RECONVERGENT B4 ;  /* 0x0000000000047941 */ /* 0x000fea0003800200 */
.L_x_17:
[----:B------:R-:W0:Y:S01]  /*12b0*/  F2I.F64.TRUNC R6, R6 ;  /* 0x0000000600067311 */ /* 0x000e22000030d100 */
[----:B------:R-:W-:-:S07]  /*12c0*/  DADD R12, R12, -R20 ;  /* 0x000000000c0c7229 */ /* 0x000fce0000000814 */
[----:B0-----:R-:W0:Y:S02]  /*12d0*/  I2F.F64 R14, R6 ;  /* 0x00000006000e7312 */ /* 0x001e240000201c00 */
[----:B0-----:R-:W-:-:S11]  /*12e0*/  DFMA R14, -R10, R14, R8 ;  /* 0x0000000e0a0e722b */ /* 0x001fd60000000108 */
.L_x_16:
[----:B------:R-:W-:Y:S05]  /*12f0*/  BSYNC.RECONVERGENT B3 ;  /* 0x0000000000037941 */ /* 0x000fea0003800200 */
.L_x_15:
        /* <DEDUP_REMOVED lines=27> */
.L_x_22:
[----:B------:R-:W-:Y:S05]  /*14b0*/  BSYNC.RECONVERGENT B4 ;  /* 0x0000000000047941 */ /* 0x000fea0003800200 */
.L_x_21:
[----:B------:R-:W0:Y:S08]  /*14c0*/  F2I.F64.TRUNC R6, R6 ;  /* 0x0000000600067311 */ /* 0x000e30000030d100 */
[----:B0-----:R-:W0:Y:S02]  /*14d0*/  I2F.F64 R14, R6 ;  /* 0x00000006000e7312 */ /* 0x001e240000201c00 */
[----:B0-----:R-:W-:-:S11]  /*14e0*/  DFMA R14, -R10, R14, R8 ;  /* 0x0000000e0a0e722b */ /* 0x001fd60000000108 */
.L_x_20:
[----:B------:R-:W-:Y:S05]  /*14f0*/  BSYNC.RECONVERGENT B3 ;  /* 0x0000000000037941 */ /* 0x000fea0003800200 */
.L_x_19:
        /* <DEDUP_REMOVED lines=26> */
.L_x_26:
[----:B------:R-:W-:Y:S05]  /*16a0*/  BSYNC.RECONVERGENT B4 ;  /* 0x0000000000047941 */ /* 0x000fea0003800200 */
.L_x_25:
[----:B------:R-:W0:Y:S01]  /*16b0*/  F2I.F64.TRUNC R6, R6 ;  /* 0x0000000600067311 */ /* 0x000e22000030d100 */
[----:B------:R-:W-:-:S07]  /*16c0*/  DADD R12, R12, -R20 ;  /* 0x000000000c0c7229 */ /* 0x000fce0000000814 */
[----:B0-----:R-:W0:Y:S02]  /*16d0*/  I2F.F64 R14, R6 ;  /* 0x00000006000e7312 */ /* 0x001e240000201c00 */
[----:B0-----:R-:W-:-:S11]  /*16e0*/  DFMA R14, -R10, R14, R8 ;  /* 0x0000000e0a0e722b */ /* 0x001fd60000000108 */
.L_x_24:
[----:B------:R-:W-:Y:S05]  /*16f0*/  BSYNC.RECONVERGENT B3 ;  /* 0x0000000000037941 */ /* 0x000fea0003800200 */
.L_x_23:
[----:B------:R-:W-:Y:S01]  /*1700*/  DMUL R8, R20, 0.5 ;  /* 0x3fe0000014087828 */ /* 0x000fe20000000000 */
[----:B------:R-:W-:Y:S07]  /*1710*/  BSSY.RECONVERGENT B3, `(.L_x_27) ;  /* 0x000001e000037945 */ /* 0x000fee0003800200 */
[----:B------:R-:W-:-:S14]  /*1720*/  DSETP.GE.AND P0, PT, R8, 1, PT ;  /* 0x3ff000000800742a */ /* 0x000fdc0003f06000 */
[----:B------:R-:W-:Y:S05]  /*1730*/  @!P0 BRA `(.L_x_28) ;  /* 0x00000000006c8947 */ /* 0x000fea0003800000 */
[----:B------:R-:W0:Y:S01]  /*1740*/  MUFU.RCP64H R7, R11 ;  /* 0x0000000b00077308 */ /* 0x000e220000001800 */
[----:B------:R-:W-:Y:S01]  /*1750*/  IMAD.MOV.U32 R6, RZ, RZ, 0x1 ;  /* 0x00000001ff067424 */ /* 0x000fe200078e00ff */
[----:B------:R-:W-:Y:S01]  /*1760*/  DMUL R20, R14, R14 ;  /* 0x0000000e0e147228 */ /* 0x000fe20000000000 */
        /* <DEDUP_REMOVED lines=20> */
.L_x_30:
[----:B------:R-:W-:Y:S05]  /*18b0*/  BSYNC.RECONVERGENT B4 ;  /* 0x0000000000047941 */ /* 0x000fea0003800200 */
.L_x_29:
[----:B------:R-:W0:Y:S08]  /*18c0*/  F2I.F64.TRUNC R6, R6 ;  /* 0x0000000600067311 */ /* 0x000e30000030d100 */
[----:B0-----:R-:W0:Y:S02]  /*18d0*/  I2F.F64 R14, R6 ;  /* 0x00000006000e7312 */ /* 0x001e240000201c00 */
[----:B0-----:R-:W-:-:S11]  /*18e0*/  DFMA R14, -R10, R14, R20 ;  /* 0x0000000e0a0e722b */ /* 0x001fd60000000114 */
.L_x_28:
[----:B------:R-:W-:Y:S05]  /*18f0*/  BSYNC.RECONVERGENT B3 ;  /* 0x0000000000037941 */ /* 0x000fea0003800200 */
.L_x_27:
[----:B------:R-:W-:Y:S01]  /*1900*/  DSETP.GE.AND P0, PT, R12, R8, PT ;  /* 0x000000080c00722a */ /* 0x000fe20003f06000 */
[----:B------:R-:W-:-:S13]  /*1910*/  BSSY.RECONVERGENT B3, `(.L_x_31) ;  /* 0x000001e000037945 */ /* 0x000fda0003800200 */
        /* <DEDUP_REMOVED lines=24> */
.L_x_34:
[----:B------:R-:W-:Y:S05]  /*1aa0*/  BSYNC.RECONVERGENT B4 ;  /* 0x0000000000047941 */ /* 0x000fea0003800200 */
.L_x_33:
[----:B------:R-:W0:Y:S01]  /*1ab0*/  F2I.F64.TRUNC R6, R6 ;  /* 0x0000000600067311 */ /* 0x000e22000030d100 */
[----:B------:R-:W-:-:S07]  /*1ac0*/  DADD R12, R12, -R8 ;  /* 0x000000000c0c7229 */ /* 0x000fce0000000808 */
[----:B0-----:R-:W0:Y:S02]  /*1ad0*/  I2F.F64 R14, R6 ;  /* 0x00000006000e7312 */ /* 0x001e240000201c00 */
[----:B0-----:R-:W-:-:S11]  /*1ae0*/  DFMA R14, -R10, R14, R20 ;  /* 0x0000000e0a0e722b */ /* 0x001fd60000000114 */
.L_x_32:
[----:B------:R-:W-:Y:S05]  /*1af0*/  BSYNC.RECONVERGENT B3 ;  /* 0x0000000000037941 */ /* 0x000fea0003800200 */
.L_x_31:
        /* <DEDUP_REMOVED lines=27> */
.L_x_38:
[----:B------:R-:W-:Y:S05]  /*1cb0*/  BSYNC.RECONVERGENT B4 ;  /* 0x0000000000047941 */ /* 0x000fea0003800200 */
.L_x_37:
[----:B------:R-:W0:Y:S08]  /*1cc0*/  F2I.F64.TRUNC R6, R6 ;  /* 0x0000000600067311 */ /* 0x000e30000030d100 */
[----:B0-----:R-:W0:Y:S02]  /*1cd0*/  I2F.F64 R14, R6 ;  /* 0x00000006000e7312 */ /* 0x001e240000201c00 */
[----:B0-----:R-:W-:-:S11]  /*1ce0*/  DFMA R14, -R10, R14, R20 ;  /* 0x0000000e0a0e722b */ /* 0x001fd60000000114 */
.L_x_36:
[----:B------:R-:W-:Y:S05]  /*1cf0*/  BSYNC.RECONVERGENT B3 ;  /* 0x0000000000037941 */ /* 0x000fea0003800200 */
.L_x_35:
[----:B------:R-:W-:Y:S05]  /*1d00*/  @P1 BRA `(.L_x_39) ;  /* 0xffffffec00f41947 */ /* 0x000fea000383ffff */
.L_x_6:
[----:B------:R-:W-:Y:S05]  /*1d10*/  BSYNC.RECONVERGENT B1 ;  /* 0x0000000000017941 */ /* 0x000fea0003800200 */
.L_x_5:
[----:B------:R-:W-:-:S13]  /*1d20*/  ISETP.NE.AND P0, PT, R3, RZ, PT ;  /* 0x000000ff0300720c */ /* 0x000fda0003f05270 */
[----:B------:R-:W-:Y:S05]  /*1d30*/  @!P0 BRA `(.L_x_2) ;  /* 0x0000000400108947 */ /* 0x000fea0003800000 */
[----:B------:R-:W-:-:S07]  /*1d40*/  IMAD.MOV R3, RZ, RZ, -R3 ;  /* 0x000000ffff037224 */ /* 0x000fce00078e0a03 */
.L_x_48:
[----:B-----5:R-:W-:Y:S01]  /*1d50*/  DSETP.GE.AND P0, PT, R12, R8, PT ;  /* 0x000000080c00722a */ /* 0x020fe20003f06000 */
[----:B------:R-:W-:Y:S01]  /*1d60*/  VIADD R3, R3, 0x1 ;  /* 0x0000000103037836 */ /* 0x000fe20000000000 */
[----:B------:R-:W-:Y:S04]  /*1d70*/  BSSY.RECONVERGENT B1, `(.L_x_40) ;  /* 0x000001f000017945 */ /* 0x000fe80003800200 */
[----:B------:R-:W-:-:S08]  /*1d80*/  ISETP.NE.AND P1, PT, R3, RZ, PT ;  /* 0x000000ff0300720c */ /* 0x000fd00003f25270 */
[----:B------:R-:W-:Y:S05]  /*1d90*/  @!P0 BRA `(.L_x_41) ;  /* 0x0000000000708947 */ /* 0x000fea0003800000 */
[----:B------:R-:W0:Y:S01]  /*1da0*/  MUFU.RCP64H R5, R11 ;  /* 0x0000000b00057308 */ /* 0x000e220000001800 */
[----:B------:R-:W-:Y:S01]  /*1db0*/  MOV R4, 0x1 ;  /* 0x0000000100047802 */ /* 0x000fe20000000f00 */
        /* <DEDUP_REMOVED lines=20> */
[----:B------:R-:W-:-:S07]  /*1f00*/  IMAD.MOV.U32 R7, RZ, RZ, R5 ;  /* 0x000000ffff077224 */ /* 0x000fce00078e0005 */
.L_x_43:
[----:B------:R-:W-:Y:S05]  /*1f10*/  BSYNC.RECONVERGENT B3 ;  /* 0x0000000000037941 */ /* 0x000fea0003800200 */
.L_x_42:
[----:B------:R-:W0:Y:S01]  /*1f20*/  F2I.F64.TRUNC R6, R6 ;  /* 0x0000000600067311 */ /* 0x000e22000030d100 */
[----:B------:R-:W-:-:S07]  /*1f30*/  DADD R12, R12, -R8 ;  /* 0x000000000c0c7229 */ /* 0x000fce0000000808 */
[----:B0-----:R-:W0:Y:S02]  /*1f40*/  I2F.F64 R14, R6 ;  /* 0x00000006000e7312 */ /* 0x001e240000201c00 */
[----:B0-----:R-:W-:-:S11]  /*1f50*/  DFMA R14, -R10, R14, R20 ;  /* 0x0000000e0a0e722b */ /* 0x001fd60000000114 */
.L_x_41:
[----:B------:R-:W-:Y:S05]  /*1f60*/  BSYNC.RECONVERGENT B1 ;  /* 0x0000000000017941 */ /* 0x000fea0003800200 */
.L_x_40:
[----:B------:R-:W-:Y:S01]  /*1f70*/  DMUL R8, R8, 0.5 ;  /* 0x3fe0000008087828 */ /* 0x000fe20000000000 */
[----:B------:R-:W-:Y:S07]  /*1f80*/  BSSY.RECONVERGENT B1, `(.L_x_44) ;  /* 0x000001e000017945 */ /* 0x000fee0003800200 */
[----:B------:R-:W-:-:S14]  /*1f90*/  DSETP.GE.AND P0, PT, R8, 1, PT ;  /* 0x3ff000000800742a */ /* 0x000fdc0003f06000 */
[----:B------:R-:W-:Y:S05]  /*1fa0*/  @!P0 BRA `(.L_x_45) ;  /* 0x00000000006c8947 */ /* 0x000fea0003800000 */
[----:B------:R-:W0:Y:S01]  /*1fb0*/  MUFU.RCP64H R5, R11 ;  /* 0x0000000b00057308 */ /* 0x000e220000001800 */
[----:B------:R-:W-:Y:S01]  /*1fc0*/  MOV R4, 0x1 ;  /* 0x0000000100047802 */ /* 0x000fe20000000f00 */
        /* <DEDUP_REMOVED lines=21> */
.L_x_47:
[----:B------:R-:W-:Y:S05]  /*2120*/  BSYNC.RECONVERGENT B3 ;  /* 0x0000000000037941 */ /* 0x000fea0003800200 */
.L_x_46:
[----:B------:R-:W0:Y:S08]  /*2130*/  F2I.F64.TRUNC R6, R6 ;  /* 0x0000000600067311 */ /* 0x000e30000030d100 */
[----:B0-----:R-:W0:Y:S02]  /*2140*/  I2F.F64 R14, R6 ;  /* 0x00000006000e7312 */ /* 0x001e240000201c00 */
[----:B0-----:R-:W-:-:S11]  /*2150*/  DFMA R14, -R10, R14, R20 ;  /* 0x0000000e0a0e722b */ /* 0x001fd60000000114 */
.L_x_45:
[----:B------:R-:W-:Y:S05]  /*2160*/  BSYNC.RECONVERGENT B1 ;  /* 0x0000000000017941 */ /* 0x000fea0003800200 */
.L_x_44:
[----:B------:R-:W-:Y:S05]  /*2170*/  @P1 BRA `(.L_x_48) ;  /* 0xfffffff800f41947 */ /* 0x000fea000383ffff */
.L_x_2:
[----:B------:R-:W-:Y:S05]  /*2180*/  BSYNC.RECONVERGENT B0 ;  /* 0x0000000000007941 */ /* 0x000fea0003800200 */
.L_x_1:
[----:B------:R-:W0:Y:S01]  /*2190*/  MUFU.RCP64H R5, R11 ;  /* 0x0000000b00057308 */ /* 0x000e220000001800 */
[----:B------:R-:W-:Y:S01]  /*21a0*/  MOV R4, 0x1 ;  /* 0x0000000100047802 */ /* 0x000fe20000000f00 */
[----:B------:R-:W-:Y:S01]  /*21b0*/  BSSY.RECONVERGENT B0, `(.L_x_49) ;  /* 0x0000014000007945 */ /* 0x000fe20003800200 */
[----:B------:R-:W-:-:S04]  /*21c0*/  FSETP.GEU.AND P1, PT, |R15|, 6.5827683646048100446e-37, PT ;  /* 0x036000000f00780b */ /* 0x000fc80003f2e200 */
[----:B0-----:R-:W-:-:S08]  /*21d0*/  DFMA R6, -R10, R4, 1 ;  /* 0x3ff000000a06742b */ /* 0x001fd00000000104 */
[----:B------:R-:W-:-:S08]  /*21e0*/  DFMA R6, R6, R6, R6 ;  /* 0x000000060606722b */ /* 0x000fd00000000006 */
[----:B------:R-:W-:-:S08]  /*21f0*/  DFMA R6, R4, R6, R4 ;  /* 0x000000060406722b */ /* 0x000fd00000000004 */
[----:B------:R-:W-:-:S08]  /*2200*/  DFMA R4, -R10, R6, 1 ;  /* 0x3ff000000a04742b */ /* 0x000fd00000000106 */
[----:B-----5:R-:W-:-:S08]  /*2210*/  DFMA R8, R6, R4, R6 ;  /* 0x000000040608722b */ /* 0x020fd00000000006 */
        /* <DEDUP_REMOVED lines=13> */
.L_x_50:
[----:B------:R-:W-:Y:S05]  /*22f0*/  BSYNC.RECONVERGENT B0 ;  /* 0x0000000000007941 */ /* 0x000fea0003800200 */
.L_x_49:
[----:B------:R-:W0:Y:S02]  /*2300*/  LDC.64 R4, c[0x0][0x388] ;  /* 0x0000e200ff047b82 */ /* 0x000e240000000a00 */
[----:B0-----:R-:W-:-:S05]  /*2310*/  IMAD.WIDE R2, R2, 0x8, R4 ;  /* 0x0000000802027825 */ /* 0x001fca00078e0204 */
[----:B------:R-:W-:Y:S01]  /*2320*/  STG.E.64 desc[UR4][R2.64], R6 ;  /* 0x0000000602007986 */ /* 0x000fe2000c101b04 */
[----:B------:R-:W-:Y:S05]  /*2330*/  EXIT ;  /* 0x000000000000794d */ /* 0x000fea0003800000 */
        .weak           $__internal_0_$__cuda_sm20_div_rn_f64_full
        .type           $__internal_0_$__cuda_sm20_div_rn_f64_full,@function
        .size           $__internal_0_$__cuda_sm20_div_rn_f64_full,(.L_x_57 - $__internal_0_$__cuda_sm20_div_rn_f64_full)
$__internal_0_$__cuda_sm20_div_rn_f64_full:
[----:B------:R-:W-:Y:S01]  /*2340*/  IMAD.MOV.U32 R15, RZ, RZ, R5 ;  /* 0x000000ffff0f7224 */ /* 0x000fe200078e0005 */
[C---:B------:R-:W-:Y:S01]  /*2350*/  FSETP.GEU.AND P0, PT, |R19|.reuse, 1.469367938527859385e-39, PT ;  /* 0x001000001300780b */ /* 0x040fe20003f0e200 */
[----:B------:R-:W-:Y:S01]  /*2360*/  BSSY.RECONVERGENT B2, `(.L_x_51) ;  /* 0x000005c000027945 */ /* 0x000fe20003800200 */
[----:B------:R-:W-:Y:S02]  /*2370*/  LOP3.LUT R16, R19, 0x800fffff, RZ, 0xc0, !PT ;  /* 0x800fffff13107812 */ /* 0x000fe400078ec0ff */
[C---:B------:R-:W-:Y:S02]  /*2380*/  FSETP.GEU.AND P3, PT, |R15|.reuse, 1.469367938527859385e-39, PT ;  /* 0x001000000f00780b */ /* 0x040fe40003f6e200 */
[----:B------:R-:W-:Y:S02]  /*2390*/  MOV R14, R6 ;  /* 0x00000006000e7202 */ /* 0x000fe40000000f00 */
[----:B------:R-:W-:Y:S01]  /*23a0*/  LOP3.LUT R17, R16, 0x3ff00000, RZ, 0xfc, !PT ;  /* 0x3ff0000010117812 */ /* 0x000fe200078efcff */
[----:B------:R-:W-:Y:S01]  /*23b0*/  IMAD.MOV.U32 R16, RZ, RZ, R18 ;  /* 0x000000ffff107224 */ /* 0x000fe200078e0012 */
[----:B------:R-:W-:Y:S01]  /*23c0*/  LOP3.LUT R5, R15, 0x7ff00000, RZ, 0xc0, !PT ;  /* 0x7ff000000f057812 */ /* 0x000fe200078ec0ff */
[----:B------:R-:W-:Y:S01]  /*23d0*/  IMAD.MOV.U32 R26, RZ, RZ, R14 ;  /* 0x000000ffff1a7224 */ /* 0x000fe200078e000e */
[----:B------:R-:W-:Y:S01]  /*23e0*/  LOP3.LUT R7, R19, 0x7ff00000, RZ, 0xc0, !PT ;  /* 0x7ff0000013077812 */ /* 0x000fe200078ec0ff */
[----:B------:R-:W-:Y:S01]  /*23f0*/  @!P0 DMUL R16, R18, 8.98846567431157953865e+307 ;  /* 0x7fe0000012108828 */ /* 0x000fe20000000000 */
[----:B------:R-:W-:-:S02]  /*2400*/  MOV R24, 0x1 ;  /* 0x0000000100187802 */ /* 0x000fc40000000f00 */
[----:B------:R-:W-:Y:S02]  /*2410*/  ISETP.GE.U32.AND P2, PT, R5, R7, PT ;  /* 0x000000070500720c */ /* 0x000fe40003f46070 */
[----:B------:R-:W-:Y:S01]  /*2420*/  @!P3 LOP3.LUT R6, R19, 0x7ff00000, RZ, 0xc0, !PT ;  /* 0x7ff000001306b812 */ /* 0x000fe200078ec0ff */
[----:B------:R-:W0:Y:S03]  /*2430*/  MUFU.RCP64H R25, R17 ;  /* 0x0000001100197308 */ /* 0x000e260000001800 */
[----:B------:R-:W-:Y:S02]  /*2440*/  @!P3 ISETP.GE.U32.AND P4, PT, R5, R6, PT ;  /* 0x000000060500b20c */ /* 0x000fe40003f86070 */
[----:B------:R-:W-:Y:S02]  /*2450*/  MOV R6, 0x1ca00000 ;  /* 0x1ca0000000067802 */ /* 0x000fe40000000f00 */
[----:B------:R-:W-:-:S02]  /*2460*/  @!P0 LOP3.LUT R7, R17, 0x7ff00000, RZ, 0xc0, !PT ;  /* 0x7ff0000011078812 */ /* 0x000fc400078ec0ff */
[C---:B------:R-:W-:Y:S02]  /*2470*/  @!P3 SEL R23, R6.reuse, 0x63400000, !P4 ;  /* 0x634000000617b807 */ /* 0x040fe40006000000 */
[----:B------:R-:W-:Y:S02]  /*2480*/  SEL R22, R6, 0x63400000, !P2 ;  /* 0x6340000006167807 */ /* 0x000fe40005000000 */
[--C-:B------:R-:W-:Y:S02]  /*2490*/  @!P3 LOP3.LUT R23, R23, 0x80000000, R15.reuse, 0xf8, !PT ;  /* 0x800000001717b812 */ /* 0x100fe400078ef80f */
[----:B------:R-:W-:Y:S01]  /*24a0*/  LOP3.LUT R27, R22, 0x800fffff, R15, 0xf8, !PT ;  /* 0x800fffff161b7812 */ /* 0x000fe200078ef80f */
[----:B------:R-:W-:Y:S01]  /*24b0*/  @!P3 IMAD.MOV.U32 R22, RZ, RZ, RZ ;  /* 0x000000ffff16b224 */ /* 0x000fe200078e00ff */
[----:B------:R-:W-:-:S06]  /*24c0*/  @!P3 LOP3.LUT R23, R23, 0x100000, RZ, 0xfc, !PT ;  /* 0x001000001717b812 */ /* 0x000fcc00078efcff */
[----:B------:R-:W-:Y:S02]  /*24d0*/  @!P3 DFMA R26, R26, 2, -R22 ;  /* 0x400000001a1ab82b */ /* 0x000fe40000000816 */
[----:B0-----:R-:W-:-:S08]  /*24e0*/  DFMA R22, R24, -R16, 1 ;  /* 0x3ff000001816742b */ /* 0x001fd00000000810 */
[----:B------:R-:W-:-:S08]  /*24f0*/  DFMA R22, R22, R22, R22 ;  /* 0x000000161616722b */ /* 0x000fd00000000016 */
[----:B------:R-:W-:-:S08]  /*2500*/  DFMA R24, R24, R22, R24 ;  /* 0x000000161818722b */ /* 0x000fd00000000018 */
[----:B------:R-:W-:-:S08]  /*2510*/  DFMA R28, R24, -R16, 1 ;  /* 0x3ff00000181c742b */ /* 0x000fd00000000810 */
[----:B------:R-:W-:-:S08]  /*2520*/  DFMA R28, R24, R28, R24 ;  /* 0x0000001c181c722b */ /* 0x000fd00000000018 */
[----:B------:R-:W-:-:S08]  /*2530*/  DMUL R22, R28, R26 ;  /* 0x0000001a1c167228 */ /* 0x000fd00000000000 */
[----:B------:R-:W-:-:S08]  /*2540*/  DFMA R24, R22, -R16, R26 ;  /* 0x800000101618722b */ /* 0x000fd0000000001a */
[----:B------:R-:W-:Y:S01]  /*2550*/  DFMA R24, R28, R24, R22 ;  /* 0x000000181c18722b */ /* 0x000fe20000000016 */
[----:B------:R-:W-:Y:S01]  /*2560*/  IMAD.MOV.U32 R22, RZ, RZ, R5 ;  /* 0x000000ffff167224 */ /* 0x000fe200078e0005 */
[----:B------:R-:W-:-:S05]  /*2570*/  @!P3 LOP3.LUT R22, R27, 0x7ff00000, RZ, 0xc0, !PT ;  /* 0x7ff000001b16b812 */ /* 0x000fca00078ec0ff */
[----:B------:R-:W-:-:S05]  /*2580*/  VIADD R23, R22, 0xffffffff ;  /* 0xffffffff16177836 */ /* 0x000fca0000000000 */
[----:B------:R-:W-:Y:S02]  /*2590*/  ISETP.GT.U32.AND P0, PT, R23, 0x7feffffe, PT ;  /* 0x7feffffe1700780c */ /* 0x000fe40003f04070 */
[----:B------:R-:W-:-:S04]  /*25a0*/  IADD3 R23, PT, PT, R7, -0x1, RZ ;  /* 0xffffffff07177810 */ /* 0x000fc80007ffe0ff */
[----:B------:R-:W-:-:S13]  /*25b0*/  ISETP.GT.U32.OR P0, PT, R23, 0x7feffffe, P0 ;  /* 0x7feffffe1700780c */ /* 0x000fda0000704470 */
[----:B------:R-:W-:Y:S05]  /*25c0*/  @P0 BRA `(.L_x_52) ;  /* 0x0000000000740947 */ /* 0x000fea0003800000 */
[----:B------:R-:W-:-:S04]  /*25d0*/  LOP3.LUT R7, R19, 0x7ff00000, RZ, 0xc0, !PT ;  /* 0x7ff0000013077812 */ /* 0x000fc800078ec0ff */
[CC--:B------:R-:W-:Y:S02]  /*25e0*/  VIADDMNMX R14, R5.reuse, -R7.reuse, 0xb9600000, !PT ;  /* 0xb9600000050e7446 */ /* 0x0c0fe40007800907 */
[----:B------:R-:W-:Y:S02]  /*25f0*/  ISETP.GE.U32.AND P0, PT, R5, R7, PT ;  /* 0x000000070500720c */ /* 0x000fe40003f06070 */
[----:B------:R-:W-:Y:S02]  /*2600*/  VIMNMX R14, PT, PT, R14, 0x46a00000, PT ;  /* 0x46a000000e0e7848 */ /* 0x000fe40003fe0100 */
[----:B------:R-:W-:-:S05]  /*2610*/  SEL R6, R6, 0x63400000, !P0 ;  /* 0x6340000006067807 */ /* 0x000fca0004000000 */
[----:B------:R-:W-:Y:S01]  /*2620*/  IMAD.IADD R6, R14, 0x1, -R6 ;  /* 0x000000010e067824 */ /* 0x000fe200078e0a06 */
[----:B------:R-:W-:-:S03]  /*2630*/  MOV R14, RZ ;  /* 0x000000ff000e7202 */ /* 0x000fc60000000f00 */
[----:B------:R-:W-:-:S06]  /*2640*/  VIADD R15, R6, 0x7fe00000 ;  /* 0x7fe00000060f7836 */ /* 0x000fcc0000000000 */
[----:B------:R-:W-:-:S10]  /*2650*/  DMUL R28, R24, R14 ;  /* 0x0000000e181c7228 */ /* 0x000fd40000000000 */
[----:B------:R-:W-:-:S13]  /*2660*/  FSETP.GTU.AND P0, PT, |R29|, 1.469367938527859385e-39, PT ;  /* 0x001000001d00780b */ /* 0x000fda0003f0c200 */
[----:B------:R-:W-:Y:S05]  /*2670*/  @P0 BRA `(.L_x_53) ;  /* 0x0000000000a80947 */ /* 0x000fea0003800000 */
[----:B------:R-:W-:-:S06]  /*2680*/  DFMA R16, R24, -R16, R26 ;  /* 0x800000101810722b */ /* 0x000fcc000000001a */
[----:B------:R-:W-:-:S04]  /*2690*/  IMAD.MOV.U32 R16, RZ, RZ, RZ ;  /* 0x000000ffff107224 */ /* 0x000fc800078e00ff */
[C---:B------:R-:W-:Y:S02]  /*26a0*/  FSETP.NEU.AND P0, PT, R17.reuse, RZ, PT ;  /* 0x000000ff1100720b */ /* 0x040fe40003f0d000 */
[----:B------:R-:W-:-:S04]  /*26b0*/  LOP3.LUT R5, R17, 0x80000000, R19, 0x48, !PT ;  /* 0x8000000011057812 */ /* 0x000fc800078e4813 */
[----:B------:R-:W-:-:S07]  /*26c0*/  LOP3.LUT R17, R5, R15, RZ, 0xfc, !PT ;  /* 0x0000000f05117212 */ /* 0x000fce00078efcff */
[----:B------:R-:W-:Y:S05]  /*26d0*/  @!P0 BRA `(.L_x_53) ;  /* 0x0000000000908947 */ /* 0x000fea0003800000 */
[----:B------:R-:W-:Y:S01]  /*26e0*/  IMAD.MOV R15, RZ, RZ, -R6 ;  /* 0x000000ffff0f7224 */ /* 0x000fe200078e0a06 */
[----:B------:R-:W-:Y:S02]  /*26f0*/  MOV R14, RZ ;  /* 0x000000ff000e7202 */ /* 0x000fe40000000f00 */
[----:B------:R-:W-:-:S04]  /*2700*/  IADD3 R6, PT, PT, -R6, -0x43300000, RZ ;  /* 0xbcd0000006067810 */ /* 0x000fc80007ffe1ff */
[----:B------:R-:W-:Y:S02]  /*2710*/  DFMA R14, R28, -R14, R24 ;  /* 0x8000000e1c0e722b */ /* 0x000fe40000000018 */
[----:B------:R-:W-:-:S08]  /*2720*/  DMUL.RP R24, R24, R16 ;  /* 0x0000001018187228 */ /* 0x000fd00000008000 */
[----:B------:R-:W-:Y:S02]  /*2730*/  FSETP.NEU.AND P0, PT, |R15|, R6, PT ;  /* 0x000000060f00720b */ /* 0x000fe40003f0d200 */
[----:B------:R-:W-:Y:S02]  /*2740*/  LOP3.LUT R5, R25, R5, RZ, 0x3c, !PT ;  /* 0x0000000519057212 */ /* 0x000fe400078e3cff */
[----:B------:R-:W-:Y:S02]  /*2750*/  FSEL R6, R24, R28, !P0 ;  /* 0x0000001c18067208 */ /* 0x000fe40004000000 */
[----:B------:R-:W-:-:S03]  /*2760*/  FSEL R5, R5, R29, !P0 ;  /* 0x0000001d05057208 */ /* 0x000fc60004000000 */
[----:B------:R-:W-:Y:S02]  /*2770*/  IMAD.MOV.U32 R28, RZ, RZ, R6 ;  /* 0x000000ffff1c7224 */ /* 0x000fe400078e0006 */
[----:B------:R-:W-:Y:S01]  /*2780*/  IMAD.MOV.U32 R29, RZ, RZ, R5 ;  /* 0x000000ffff1d7224 */ /* 0x000fe200078e0005 */
[----:B------:R-:W-:Y:S06]  /*2790*/  BRA `(.L_x_53) ;  /* 0x0000000000607947 */ /* 0x000fec0003800000 */
.L_x_52:
[----:B------:R-:W-:-:S14]  /*27a0*/  DSETP.NAN.AND P0, PT, R14, R14, PT ;  /* 0x0000000e0e00722a */ /* 0x000fdc0003f08000 */
[----:B------:R-:W-:Y:S05]  /*27b0*/  @P0 BRA `(.L_x_54) ;  /* 0x00000000004c0947 */ /* 0x000fea0003800000 */
[----:B------:R-:W-:-:S14]  /*27c0*/  DSETP.NAN.AND P0, PT, R18, R18, PT ;  /* 0x000000121200722a */ /* 0x000fdc0003f08000 */
[----:B------:R-:W-:Y:S05]  /*27d0*/  @P0 BRA `(.L_x_55) ;  /* 0x0000000000340947 */ /* 0x000fea0003800000 */
[----:B------:R-:W-:Y:S01]  /*27e0*/  ISETP.NE.AND P0, PT, R22, R7, PT ;  /* 0x000000071600720c */ /* 0x000fe20003f05270 */
[----:B------:R-:W-:Y:S01]  /*27f0*/  IMAD.MOV.U32 R29, RZ, RZ, -0x80000 ;  /* 0xfff80000ff1d7424 */ /* 0x000fe200078e00ff */
[----:B------:R-:W-:-:S11]  /*2800*/  MOV R28, 0x0 ;  /* 0x00000000001c7802 */ /* 0x000fd60000000f00 */
[----:B------:R-:W-:Y:S05]  /*2810*/  @!P0 BRA `(.L_x_53) ;  /* 0x0000000000408947 */ /* 0x000fea0003800000 */
[----:B------:R-:W-:Y:S02]  /*2820*/  ISETP.NE.AND P0, PT, R22, 0x7ff00000, PT ;  /* 0x7ff000001600780c */ /* 0x000fe40003f05270 */
[----:B------:R-:W-:Y:S02]  /*2830*/  LOP3.LUT R14, R15, 0x80000000, R19, 0x48, !PT ;  /* 0x800000000f0e7812 */ /* 0x000fe400078e4813 */
[----:B------:R-:W-:-:S13]  /*2840*/  ISETP.EQ.OR P0, PT, R7, RZ, !P0 ;  /* 0x000000ff0700720c */ /* 0x000fda0004702670 */
[----:B------:R-:W-:Y:S01]  /*2850*/  @P0 LOP3.LUT R5, R14, 0x7ff00000, RZ, 0xfc, !PT ;  /* 0x7ff000000e050812 */ /* 0x000fe200078efcff */
[----:B------:R-:W-:Y:S01]  /*2860*/  @!P0 IMAD.MOV.U32 R28, RZ, RZ, RZ ;  /* 0x000000ffff1c8224 */ /* 0x000fe200078e00ff */
[----:B------:R-:W-:Y:S01]  /*2870*/  @!P0 MOV R29, R14 ;  /* 0x0000000e001d8202 */ /* 0x000fe20000000f00 */
[----:B------:R-:W-:Y:S02]  /*2880*/  @P0 IMAD.MOV.U32 R28, RZ, RZ, RZ ;  /* 0x000000ffff1c0224 */ /* 0x000fe400078e00ff */
[----:B------:R-:W-:Y:S01]  /*2890*/  @P0 IMAD.MOV.U32 R29, RZ, RZ, R5 ;  /* 0x000000ffff1d0224 */ /* 0x000fe200078e0005 */
[----:B------:R-:W-:Y:S06]  /*28a0*/  BRA `(.L_x_53) ;  /* 0x00000000001c7947 */ /* 0x000fec0003800000 */
.L_x_55:
[----:B------:R-:W-:Y:S02]  /*28b0*/  LOP3.LUT R5, R19, 0x80000, RZ, 0xfc, !PT ;  /* 0x0008000013057812 */ /* 0x000fe400078efcff */
[----:B------:R-:W-:-:S03]  /*28c0*/  MOV R28, R18 ;  /* 0x00000012001c7202 */ /* 0x000fc60000000f00 */
[----:B------:R-:W-:Y:S01]  /*28d0*/  IMAD.MOV.U32 R29, RZ, RZ, R5 ;  /* 0x000000ffff1d7224 */ /* 0x000fe200078e0005 */
[----:B------:R-:W-:Y:S06]  /*28e0*/  BRA `(.L_x_53) ;  /* 0x00000000000c7947 */ /* 0x000fec0003800000 */
.L_x_54:
[----:B------:R-:W-:Y:S01]  /*28f0*/  LOP3.LUT R5, R15, 0x80000, RZ, 0xfc, !PT ;  /* 0x000800000f057812 */ /* 0x000fe200078efcff */
[----:B------:R-:W-:-:S03]  /*2900*/  IMAD.MOV.U32 R28, RZ, RZ, R14 ;  /* 0x000000ffff1c7224 */ /* 0x000fc600078e000e */
[----:B------:R-:W-:-:S07]  /*2910*/  MOV R29, R5 ;  /* 0x00000005001d7202 */ /* 0x000fce0000000f00 */
.L_x_53:
[----:B------:R-:W-:Y:S05]  /*2920*/  BSYNC.RECONVERGENT B2 ;  /* 0x0000000000027941 */ /* 0x000fea0003800200 */
.L_x_51:
[----:B------:R-:W-:Y:S01]  /*2930*/  MOV R14, R0 ;  /* 0x00000000000e7202 */ /* 0x000fe20000000f00 */
[----:B------:R-:W-:Y:S02]  /*2940*/  IMAD.MOV.U32 R15, RZ, RZ, 0x0 ;  /* 0x00000000ff0f7424 */ /* 0x000fe400078e00ff */
[----:B------:R-:W-:Y:S02]  /*2950*/  IMAD.MOV.U32 R6, RZ, RZ, R28 ;  /* 0x000000ffff067224 */ /* 0x000fe400078e001c */
[----:B------:R-:W-:Y:S01]  /*2960*/  IMAD.MOV.U32 R5, RZ, RZ, R29 ;  /* 0x000000ffff057224 */ /* 0x000fe200078e001d */
[----:B------:R-:W-:Y:S06]  /*2970*/  RET.REL.NODEC R14 `(_Z14compute_seriesiiPd) ;  /* 0xffffffd40ea07950 */ /* 0x000fec0003c3ffff */
.L_x_56:
[----:B------:R-:W-:-:S00]  /*2980*/  BRA `(.L_x_56) ;  /* 0xfffffffc00fc7947 */ /* 0x000fc0000383ffff */
[----:B------:R-:W-:-:S00]  /*2990*/  NOP ;  /* 0x0000000000007918 */ /* 0x000fc00000000000 */
        /* <DEDUP_REMOVED lines=14> */
.L_x_57:


//--------------------- .nv.shared.reserved.0     --------------------------
	.section	.nv.shared.reserved.0,"aw",@nobits
	.weak		__nv_reservedSMEM_offset_0_alias
	.size		__nv_reservedSMEM_offset_0_alias, 0, 64
	.other		__nv_reservedSMEM_offset_0_alias,@"STO_CUDA_RESERVED_SHARED STV_DEFAULT"
__nv_reservedSMEM_offset_0_alias:
	.zero		0
	.zero		64


//--------------------- .nv.global                --------------------------
	.section	.nv.global,"aw",@nobits
	.align	8
.nv.global:
	.type		_ZZ9expm_cudaddE2tp,@object
	.size		_ZZ9expm_cudaddE2tp,(_ZZ9expm_cudaddE3tp1 - _ZZ9expm_cudaddE2tp)
_ZZ9expm_cudaddE2tp:
	.zero		200
	.type		_ZZ9expm_cudaddE3tp1,@object
	.size		_ZZ9expm_cudaddE3tp1,(.L_1 - _ZZ9expm_cudaddE3tp1)
_ZZ9expm_cudaddE3tp1:
	.zero		1
.L_1:


//--------------------- .nv.constant0._Z14compute_seriesiiPd --------------------------
	.section	.nv.constant0._Z14compute_seriesiiPd,"a",@progbits
	.sectionflags	@""
	.align	4
.nv.constant0._Z14compute_seriesiiPd:
	.zero		912


//--------------------- SYMBOLS --------------------------

	.type		.nv.reservedSmem.offset0,@object
	.size		.nv.reservedSmem.offset0,0x4
